//
// Generated by NVIDIA NVVM Compiler
//
// Compiler Build ID: CL-36424714
// Cuda compilation tools, release 13.0, V13.0.88
// Based on NVVM 20.0.0
//

.version 9.0
.target sm_100
.address_size 64

	// .globl	_Z9addKernelPiPKiS1_

.visible .entry _Z9addKernelPiPKiS1_(
	.param .u64 .ptr .align 1 _Z9addKernelPiPKiS1__param_0,
	.param .u64 .ptr .align 1 _Z9addKernelPiPKiS1__param_1,
	.param .u64 .ptr .align 1 _Z9addKernelPiPKiS1__param_2
)
{
	.reg .b32 	%r<5>;
	.reg .b64 	%rd<11>;

	ld.param.u64 	%rd1, [_Z9addKernelPiPKiS1__param_0];
	ld.param.u64 	%rd2, [_Z9addKernelPiPKiS1__param_1];
	ld.param.u64 	%rd3, [_Z9addKernelPiPKiS1__param_2];
	cvta.to.global.u64 	%rd4, %rd1;
	cvta.to.global.u64 	%rd5, %rd3;
	cvta.to.global.u64 	%rd6, %rd2;
	mov.u32 	%r1, %tid.x;
	mul.wide.u32 	%rd7, %r1, 4;
	add.s64 	%rd8, %rd6, %rd7;
	ld.global.u32 	%r2, [%rd8];
	add.s64 	%rd9, %rd5, %rd7;
	ld.global.u32 	%r3, [%rd9];
	add.s32 	%r4, %r3, %r2;
	add.s64 	%rd10, %rd4, %rd7;
	st.global.u32 	[%rd10], %r4;
	ret;

}
	// .globl	_Z10tickKernelPiS_PfS0_S0_S_
.visible .entry _Z10tickKernelPiS_PfS0_S0_S_(
	.param .u64 .ptr .align 1 _Z10tickKernelPiS_PfS0_S0_S__param_0,
	.param .u64 .ptr .align 1 _Z10tickKernelPiS_PfS0_S0_S__param_1,
	.param .u64 .ptr .align 1 _Z10tickKernelPiS_PfS0_S0_S__param_2,
	.param .u64 .ptr .align 1 _Z10tickKernelPiS_PfS0_S0_S__param_3,
	.param .u64 .ptr .align 1 _Z10tickKernelPiS_PfS0_S0_S__param_4,
	.param .u64 .ptr .align 1 _Z10tickKernelPiS_PfS0_S0_S__param_5
)
{
	.reg .pred 	%p<2>;
	.reg .b32 	%r<12>;
	.reg .b32 	%f<24>;
	.reg .b64 	%rd<20>;

	ld.param.u64 	%rd1, [_Z10tickKernelPiS_PfS0_S0_S__param_0];
	ld.param.u64 	%rd2, [_Z10tickKernelPiS_PfS0_S0_S__param_1];
	ld.param.u64 	%rd3, [_Z10tickKernelPiS_PfS0_S0_S__param_2];
	ld.param.u64 	%rd4, [_Z10tickKernelPiS_PfS0_S0_S__param_3];
	ld.param.u64 	%rd5, [_Z10tickKernelPiS_PfS0_S0_S__param_4];
	ld.param.u64 	%rd6, [_Z10tickKernelPiS_PfS0_S0_S__param_5];
	cvta.to.global.u64 	%rd7, %rd6;
	cvta.to.global.u64 	%rd8, %rd5;
	cvta.to.global.u64 	%rd9, %rd2;
	cvta.to.global.u64 	%rd10, %rd4;
	cvta.to.global.u64 	%rd11, %rd1;
	cvta.to.global.u64 	%rd12, %rd3;
	mov.u32 	%r1, %ctaid.x;
	mov.u32 	%r2, %ntid.x;
	mov.u32 	%r3, %tid.x;
	mad.lo.s32 	%r4, %r1, %r2, %r3;
	mul.wide.s32 	%rd13, %r4, 4;
	add.s64 	%rd14, %rd12, %rd13;
	ld.global.f32 	%f1, [%rd14];
	add.s64 	%rd15, %rd11, %rd13;
	ld.global.u32 	%r5, [%rd15];
	cvt.rn.f32.s32 	%f2, %r5;
	sub.f32 	%f3, %f1, %f2;
	add.s64 	%rd16, %rd10, %rd13;
	ld.global.f32 	%f4, [%rd16];
	add.s64 	%rd17, %rd9, %rd13;
	ld.global.u32 	%r6, [%rd17];
	cvt.rn.f32.s32 	%f5, %r6;
	sub.f32 	%f6, %f4, %f5;
	mul.f32 	%f7, %f6, %f6;
	fma.rn.f32 	%f8, %f3, %f3, %f7;
	sqrt.rn.f32 	%f9, %f8;
	add.s64 	%rd18, %rd8, %rd13;
	ld.global.f32 	%f10, [%rd18];
	setp.lt.f32 	%p1, %f9, %f10;
	selp.u32 	%r7, 1, 0, %p1;
	add.s64 	%rd19, %rd7, %rd13;
	st.global.u32 	[%rd19], %r7;
	ld.global.u32 	%r8, [%rd15];
	cvt.rn.f32.s32 	%f11, %r8;
	div.rn.f32 	%f12, %f3, %f9;
	add.f32 	%f13, %f12, %f11;
	mov.f32 	%f14, 0f3F000000;
	copysign.f32 	%f15, %f13, %f14;
	add.rz.f32 	%f16, %f13, %f15;
	cvt.rzi.f32.f32 	%f17, %f16;
	cvt.rzi.s32.f32 	%r9, %f17;
	st.global.u32 	[%rd15], %r9;
	ld.global.u32 	%r10, [%rd17];
	cvt.rn.f32.s32 	%f18, %r10;
	div.rn.f32 	%f19, %f6, %f9;
	add.f32 	%f20, %f19, %f18;
	copysign.f32 	%f21, %f20, %f14;
	add.rz.f32 	%f22, %f20, %f21;
	cvt.rzi.f32.f32 	%f23, %f22;
	cvt.rzi.s32.f32 	%r11, %f23;
	st.global.u32 	[%rd17], %r11;
	ret;

}
	// .globl	_Z11tickKernel2PiS_PfS0_S0_S_
.visible .entry _Z11tickKernel2PiS_PfS0_S0_S_(
	.param .u64 .ptr .align 1 _Z11tickKernel2PiS_PfS0_S0_S__param_0,
	.param .u64 .ptr .align 1 _Z11tickKernel2PiS_PfS0_S0_S__param_1,
	.param .u64 .ptr .align 1 _Z11tickKernel2PiS_PfS0_S0_S__param_2,
	.param .u64 .ptr .align 1 _Z11tickKernel2PiS_PfS0_S0_S__param_3,
	.param .u64 .ptr .align 1 _Z11tickKernel2PiS_PfS0_S0_S__param_4,
	.param .u64 .ptr .align 1 _Z11tickKernel2PiS_PfS0_S0_S__param_5
)
{
	.reg .pred 	%p<2>;
	.reg .b32 	%r<9>;
	.reg .b32 	%f<24>;
	.reg .b64 	%rd<20>;

	ld.param.u64 	%rd1, [_Z11tickKernel2PiS_PfS0_S0_S__param_0];
	ld.param.u64 	%rd2, [_Z11tickKernel2PiS_PfS0_S0_S__param_1];
	ld.param.u64 	%rd3, [_Z11tickKernel2PiS_PfS0_S0_S__param_2];
	ld.param.u64 	%rd4, [_Z11tickKernel2PiS_PfS0_S0_S__param_3];
	ld.param.u64 	%rd5, [_Z11tickKernel2PiS_PfS0_S0_S__param_4];
	ld.param.u64 	%rd6, [_Z11tickKernel2PiS_PfS0_S0_S__param_5];
	cvta.to.global.u64 	%rd7, %rd6;
	cvta.to.global.u64 	%rd8, %rd5;
	cvta.to.global.u64 	%rd9, %rd2;
	cvta.to.global.u64 	%rd10, %rd4;
	cvta.to.global.u64 	%rd11, %rd1;
	cvta.to.global.u64 	%rd12, %rd3;
	mov.u32 	%r1, %tid.x;
	mul.wide.u32 	%rd13, %r1, 4;
	add.s64 	%rd14, %rd12, %rd13;
	ld.global.f32 	%f1, [%rd14];
	add.s64 	%rd15, %rd11, %rd13;
	ld.global.u32 	%r2, [%rd15];
	cvt.rn.f32.s32 	%f2, %r2;
	sub.f32 	%f3, %f1, %f2;
	add.s64 	%rd16, %rd10, %rd13;
	ld.global.f32 	%f4, [%rd16];
	add.s64 	%rd17, %rd9, %rd13;
	ld.global.u32 	%r3, [%rd17];
	cvt.rn.f32.s32 	%f5, %r3;
	sub.f32 	%f6, %f4, %f5;
	mul.f32 	%f7, %f6, %f6;
	fma.rn.f32 	%f8, %f3, %f3, %f7;
	sqrt.rn.f32 	%f9, %f8;
	add.s64 	%rd18, %rd8, %rd13;
	ld.global.f32 	%f10, [%rd18];
	setp.lt.f32 	%p1, %f9, %f10;
	selp.u32 	%r4, 1, 0, %p1;
	add.s64 	%rd19, %rd7, %rd13;
	st.global.u32 	[%rd19], %r4;
	ld.global.u32 	%r5, [%rd15];
	cvt.rn.f32.s32 	%f11, %r5;
	div.rn.f32 	%f12, %f3, %f9;
	add.f32 	%f13, %f12, %f11;
	mov.f32 	%f14, 0f3F000000;
	copysign.f32 	%f15, %f13, %f14;
	add.rz.f32 	%f16, %f13, %f15;
	cvt.rzi.f32.f32 	%f17, %f16;
	cvt.rzi.s32.f32 	%r6, %f17;
	st.global.u32 	[%rd15], %r6;
	ld.global.u32 	%r7, [%rd17];
	cvt.rn.f32.s32 	%f18, %r7;
	div.rn.f32 	%f19, %f6, %f9;
	add.f32 	%f20, %f19, %f18;
	copysign.f32 	%f21, %f20, %f14;
	add.rz.f32 	%f22, %f20, %f21;
	cvt.rzi.f32.f32 	%f23, %f22;
	cvt.rzi.s32.f32 	%r8, %f23;
	st.global.u32 	[%rd17], %r8;
	ret;

}


// ===== COMPILED SASS (sm_100) =====

	.target	sm_100

	.elftype	@"ET_EXEC"


//--------------------- .note.nv.tkinfo           --------------------------
	.section	.note.nv.tkinfo,"",@"SHT_NOTE"
	.sectionflags	@"SHF_NOTE_NV_TKINFO"
	.tkinfo
        /*0018*/ 	.word	0x00000002
        /*0030*/ 	.string	""
        /*0030*/ 	.string	"ptxas"
        /*0030*/ 	.string	"Cuda compilation tools, release 13.0, V13.0.88"
        /*0030*/ 	.string	"Build cuda_13.0.r13.0/compiler.36424714_0"
        /*0030*/ 	.string	"-arch sm_100 -m 64 "



//--------------------- .note.nv.cuinfo           --------------------------
	.section	.note.nv.cuinfo,"",@"SHT_NOTE"
	.sectionflags	@"SHF_NOTE_NV_CUINFO"
        /*0018*/ 	.short	0x0002
        /*001a*/ 	.short	0x0064
        /*001c*/ 	.short	0x0082
	.zero		2


//--------------------- .nv.info                  --------------------------
	.section	.nv.info,"",@"SHT_CUDA_INFO"
	.align	4


	//----- nvinfo : EIATTR_REGCOUNT
	.align		4
        /*0000*/ 	.byte	0x04, 0x2f
        /*0002*/ 	.short	(.L_1 - .L_0)
	.align		4
.L_0:
        /*0004*/ 	.word	index@(_Z9addKernelPiPKiS1_)
        /*0008*/ 	.word	0x0000000c


	//----- nvinfo : EIATTR_FRAME_SIZE
	.align		4
.L_1:
        /*000c*/ 	.byte	0x04, 0x11
        /*000e*/ 	.short	(.L_3 - .L_2)
	.align		4
.L_2:
        /*0010*/ 	.word	index@(_Z9addKernelPiPKiS1_)
        /*0014*/ 	.word	0x00000000


	//----- nvinfo : EIATTR_REGCOUNT
	.align		4
.L_3:
        /*0018*/ 	.byte	0x04, 0x2f
        /*001a*/ 	.short	(.L_5 - .L_4)
	.align		4
.L_4:
        /*001c*/ 	.word	index@(_Z10tickKernelPiS_PfS0_S0_S_)
        /*0020*/ 	.word	0x00000016


	//----- nvinfo : EIATTR_FRAME_SIZE
	.align		4
.L_5:
        /*0024*/ 	.byte	0x04, 0x11
        /*0026*/ 	.short	(.L_7 - .L_6)
	.align		4
.L_6:
        /*0028*/ 	.word	index@($__internal_3_$__cuda_sm3x_div_rn_noftz_f32_slowpath)
        /*002c*/ 	.word	0x00000000


	//----- nvinfo : EIATTR_FRAME_SIZE
	.align		4
.L_7:
        /*0030*/ 	.byte	0x04, 0x11
        /*0032*/ 	.short	(.L_9 - .L_8)
	.align		4
.L_8:
        /*0034*/ 	.word	index@($__internal_2_$__cuda_sm20_sqrt_rn_f32_slowpath)
        /*0038*/ 	.word	0x00000000


	//----- nvinfo : EIATTR_FRAME_SIZE
	.align		4
.L_9:
        /*003c*/ 	.byte	0x04, 0x11
        /*003e*/ 	.short	(.L_11 - .L_10)
	.align		4
.L_10:
        /*0040*/ 	.word	index@(_Z10tickKernelPiS_PfS0_S0_S_)
        /*0044*/ 	.word	0x00000000


	//----- nvinfo : EIATTR_REGCOUNT
	.align		4
.L_11:
        /*0048*/ 	.byte	0x04, 0x2f
        /*004a*/ 	.short	(.L_13 - .L_12)
	.align		4
.L_12:
        /*004c*/ 	.word	index@(_Z11tickKernel2PiS_PfS0_S0_S_)
        /*0050*/ 	.word	0x00000016


	//----- nvinfo : EIATTR_FRAME_SIZE
	.align		4
.L_13:
        /*0054*/ 	.byte	0x04, 0x11
        /*0056*/ 	.short	(.L_15 - .L_14)
	.align		4
.L_14:
        /*0058*/ 	.word	index@($__internal_1_$__cuda_sm3x_div_rn_noftz_f32_slowpath)
        /*005c*/ 	.word	0x00000000


	//----- nvinfo : EIATTR_FRAME_SIZE
	.align		4
.L_15:
        /*0060*/ 	.byte	0x04, 0x11
        /*0062*/ 	.short	(.L_17 - .L_16)
	.align		4
.L_16:
        /*0064*/ 	.word	index@($__internal_0_$__cuda_sm20_sqrt_rn_f32_slowpath)
        /*0068*/ 	.word	0x00000000


	//----- nvinfo : EIATTR_FRAME_SIZE
	.align		4
.L_17:
        /*006c*/ 	.byte	0x04, 0x11
        /*006e*/ 	.short	(.L_19 - .L_18)
	.align		4
.L_18:
        /*0070*/ 	.word	index@(_Z11tickKernel2PiS_PfS0_S0_S_)
        /*0074*/ 	.word	0x00000000


	//----- nvinfo : EIATTR_MIN_STACK_SIZE
	.align		4
.L_19:
        /*0078*/ 	.byte	0x04, 0x12
        /*007a*/ 	.short	(.L_21 - .L_20)
	.align		4
.L_20:
        /*007c*/ 	.word	index@(_Z11tickKernel2PiS_PfS0_S0_S_)
        /*0080*/ 	.word	0x00000000


	//----- nvinfo : EIATTR_MIN_STACK_SIZE
	.align		4
.L_21:
        /*0084*/ 	.byte	0x04, 0x12
        /*0086*/ 	.short	(.L_23 - .L_22)
	.align		4
.L_22:
        /*0088*/ 	.word	index@(_Z10tickKernelPiS_PfS0_S0_S_)
        /*008c*/ 	.word	0x00000000


	//----- nvinfo : EIATTR_MIN_STACK_SIZE
	.align		4
.L_23:
        /*0090*/ 	.byte	0x04, 0x12
        /*0092*/ 	.short	(.L_25 - .L_24)
	.align		4
.L_24:
        /*0094*/ 	.word	index@(_Z9addKernelPiPKiS1_)
        /*0098*/ 	.word	0x00000000
.L_25:


//--------------------- .nv.compat                --------------------------
	.section	.nv.compat,"",@"SHT_CUDA_COMPAT_INFO"
	.align	4
        /*0000*/ 	.byte	0x02, 0x09, 0x00, 0x00, 0x02, 0x02, 0x01, 0x00, 0x02, 0x05, 0x05, 0x00, 0x03, 0x07, 0x01, 0x01
        /*0010*/ 	.byte	0x02, 0x03, 0x00, 0x00, 0x02, 0x06, 0x01, 0x00, 0x04, 0x0b, 0x08, 0x00, 0x01, 0x00, 0x00, 0x00
        /*0020*/ 	.byte	0x00, 0x00, 0x00, 0x00


//--------------------- .nv.info._Z11tickKernel2PiS_PfS0_S0_S_ --------------------------
	.section	.nv.info._Z11tickKernel2PiS_PfS0_S0_S_,"",@"SHT_CUDA_INFO"
	.sectionflags	@""
	.align	4


	//----- nvinfo : EIATTR_CUDA_API_VERSION
	.align		4
        /*0000*/ 	.byte	0x04, 0x37
        /*0002*/ 	.short	(.L_27 - .L_26)
.L_26:
        /*0004*/ 	.word	0x00000082


	//----- nvinfo : EIATTR_KPARAM_INFO
	.align		4
.L_27:
        /*0008*/ 	.byte	0x04, 0x17
        /*000a*/ 	.short	(.L_29 - .L_28)
.L_28:
        /*000c*/ 	.word	0x00000000
        /*0010*/ 	.short	0x0005
        /*0012*/ 	.short	0x0028
        /*0014*/ 	.byte	0x00, 0xf5, 0x21, 0x00


	//----- nvinfo : EIATTR_KPARAM_INFO
	.align		4
.L_29:
        /*0018*/ 	.byte	0x04, 0x17
        /*001a*/ 	.short	(.L_31 - .L_30)
.L_30:
        /*001c*/ 	.word	0x00000000
        /*0020*/ 	.short	0x0004
        /*0022*/ 	.short	0x0020
        /*0024*/ 	.byte	0x00, 0xf5, 0x21, 0x00


	//----- nvinfo : EIATTR_KPARAM_INFO
	.align		4
.L_31:
        /*0028*/ 	.byte	0x04, 0x17
        /*002a*/ 	.short	(.L_33 - .L_32)
.L_32:
        /*002c*/ 	.word	0x00000000
        /*0030*/ 	.short	0x0003
        /*0032*/ 	.short	0x0018
        /*0034*/ 	.byte	0x00, 0xf5, 0x21, 0x00


	//----- nvinfo : EIATTR_KPARAM_INFO
	.align		4
.L_33:
        /*0038*/ 	.byte	0x04, 0x17
        /*003a*/ 	.short	(.L_35 - .L_34)
.L_34:
        /*003c*/ 	.word	0x00000000
        /*0040*/ 	.short	0x0002
        /*0042*/ 	.short	0x0010
        /*0044*/ 	.byte	0x00, 0xf5, 0x21, 0x00


	//----- nvinfo : EIATTR_KPARAM_INFO
	.align		4
.L_35:
        /*0048*/ 	.byte	0x04, 0x17
        /*004a*/ 	.short	(.L_37 - .L_36)
.L_36:
        /*004c*/ 	.word	0x00000000
        /*0050*/ 	.short	0x0001
        /*0052*/ 	.short	0x0008
        /*0054*/ 	.byte	0x00, 0xf5, 0x21, 0x00


	//----- nvinfo : EIATTR_KPARAM_INFO
	.align		4
.L_37:
        /*0058*/ 	.byte	0x04, 0x17
        /*005a*/ 	.short	(.L_39 - .L_38)
.L_38:
        /*005c*/ 	.word	0x00000000
        /*0060*/ 	.short	0x0000
        /*0062*/ 	.short	0x0000
        /*0064*/ 	.byte	0x00, 0xf5, 0x21, 0x00


	//----- nvinfo : EIATTR_SPARSE_MMA_MASK
	.align		4
.L_39:
        /*0068*/ 	.byte	0x03, 0x50
        /*006a*/ 	.short	0x0000


	//----- nvinfo : EIATTR_MAXREG_COUNT
	.align		4
        /*006c*/ 	.byte	0x03, 0x1b
        /*006e*/ 	.short	0x00ff


	//----- nvinfo : EIATTR_MERCURY_ISA_VERSION
	.align		4
        /*0070*/ 	.byte	0x03, 0x5f
        /*0072*/ 	.short	0x0101


	//----- nvinfo : EIATTR_VRC_CTA_INIT_COUNT
	.align		4
        /*0074*/ 	.byte	0x02, 0x4a
	.zero		1
	.zero		1


	//----- nvinfo : EIATTR_EXIT_INSTR_OFFSETS
	.align		4
        /*0078*/ 	.byte	0x04, 0x1c
        /*007a*/ 	.short	(.L_41 - .L_40)


	//   ....[0]....
.L_40:
        /*007c*/ 	.word	0x00000560


	//----- nvinfo : EIATTR_CRS_STACK_SIZE
	.align		4
.L_41:
        /*0080*/ 	.byte	0x04, 0x1e
        /*0082*/ 	.short	(.L_43 - .L_42)
.L_42:
        /*0084*/ 	.word	0x00000000


	//----- nvinfo : EIATTR_CBANK_PARAM_SIZE
	.align		4
.L_43:
        /*0088*/ 	.byte	0x03, 0x19
        /*008a*/ 	.short	0x0030


	//----- nvinfo : EIATTR_PARAM_CBANK
	.align		4
        /*008c*/ 	.byte	0x04, 0x0a
        /*008e*/ 	.short	(.L_45 - .L_44)
	.align		4
.L_44:
        /*0090*/ 	.word	index@(.nv.constant0._Z11tickKernel2PiS_PfS0_S0_S_)
        /*0094*/ 	.short	0x0380
        /*0096*/ 	.short	0x0030


	//----- nvinfo : EIATTR_SW_WAR
	.align		4
.L_45:
        /*0098*/ 	.byte	0x04, 0x36
        /*009a*/ 	.short	(.L_47 - .L_46)
.L_46:
        /*009c*/ 	.word	0x00000008
.L_47:


//--------------------- .nv.info._Z10tickKernelPiS_PfS0_S0_S_ --------------------------
	.section	.nv.info._Z10tickKernelPiS_PfS0_S0_S_,"",@"SHT_CUDA_INFO"
	.sectionflags	@""
	.align	4


	//----- nvinfo : EIATTR_CUDA_API_VERSION
	.align		4
        /*0000*/ 	.byte	0x04, 0x37
        /*0002*/ 	.short	(.L_49 - .L_48)
.L_48:
        /*0004*/ 	.word	0x00000082


	//----- nvinfo : EIATTR_KPARAM_INFO
	.align		4
.L_49:
        /*0008*/ 	.byte	0x04, 0x17
        /*000a*/ 	.short	(.L_51 - .L_50)
.L_50:
        /*000c*/ 	.word	0x00000000
        /*0010*/ 	.short	0x0005
        /*0012*/ 	.short	0x0028
        /*0014*/ 	.byte	0x00, 0xf5, 0x21, 0x00


	//----- nvinfo : EIATTR_KPARAM_INFO
	.align		4
.L_51:
        /*0018*/ 	.byte	0x04, 0x17
        /*001a*/ 	.short	(.L_53 - .L_52)
.L_52:
        /*001c*/ 	.word	0x00000000
        /*0020*/ 	.short	0x0004
        /*0022*/ 	.short	0x0020
        /*0024*/ 	.byte	0x00, 0xf5, 0x21, 0x00


	//----- nvinfo : EIATTR_KPARAM_INFO
	.align		4
.L_53:
        /*0028*/ 	.byte	0x04, 0x17
        /*002a*/ 	.short	(.L_55 - .L_54)
.L_54:
        /*002c*/ 	.word	0x00000000
        /*0030*/ 	.short	0x0003
        /*0032*/ 	.short	0x0018
        /*0034*/ 	.byte	0x00, 0xf5, 0x21, 0x00


	//----- nvinfo : EIATTR_KPARAM_INFO
	.align		4
.L_55:
        /*0038*/ 	.byte	0x04, 0x17
        /*003a*/ 	.short	(.L_57 - .L_56)
.L_56:
        /*003c*/ 	.word	0x00000000
        /*0040*/ 	.short	0x0002
        /*0042*/ 	.short	0x0010
        /*0044*/ 	.byte	0x00, 0xf5, 0x21, 0x00


	//----- nvinfo : EIATTR_KPARAM_INFO
	.align		4
.L_57:
        /*0048*/ 	.byte	0x04, 0x17
        /*004a*/ 	.short	(.L_59 - .L_58)
.L_58:
        /*004c*/ 	.word	0x00000000
        /*0050*/ 	.short	0x0001
        /*0052*/ 	.short	0x0008
        /*0054*/ 	.byte	0x00, 0xf5, 0x21, 0x00


	//----- nvinfo : EIATTR_KPARAM_INFO
	.align		4
.L_59:
        /*0058*/ 	.byte	0x04, 0x17
        /*005a*/ 	.short	(.L_61 - .L_60)
.L_60:
        /*005c*/ 	.word	0x00000000
        /*0060*/ 	.short	0x0000
        /*0062*/ 	.short	0x0000
        /*0064*/ 	.byte	0x00, 0xf5, 0x21, 0x00


	//----- nvinfo : EIATTR_SPARSE_MMA_MASK
	.align		4
.L_61:
        /*0068*/ 	.byte	0x03, 0x50
        /*006a*/ 	.short	0x0000


	//----- nvinfo : EIATTR_MAXREG_COUNT
	.align		4
        /*006c*/ 	.byte	0x03, 0x1b
        /*006e*/ 	.short	0x00ff


	//----- nvinfo : EIATTR_MERCURY_ISA_VERSION
	.align		4
        /*0070*/ 	.byte	0x03, 0x5f
        /*0072*/ 	.short	0x0101


	//----- nvinfo : EIATTR_VRC_CTA_INIT_COUNT
	.align		4
        /*0074*/ 	.byte	0x02, 0x4a
	.zero		1
	.zero		1


	//----- nvinfo : EIATTR_EXIT_INSTR_OFFSETS
	.align		4
        /*0078*/ 	.byte	0x04, 0x1c
        /*007a*/ 	.short	(.L_63 - .L_62)


	//   ....[0]....
.L_62:
        /*007c*/ 	.word	0x00000590


	//----- nvinfo : EIATTR_CRS_STACK_SIZE
	.align		4
.L_63:
        /*0080*/ 	.byte	0x04, 0x1e
        /*0082*/ 	.short	(.L_65 - .L_64)
.L_64:
        /*0084*/ 	.word	0x00000000


	//----- nvinfo : EIATTR_CBANK_PARAM_SIZE
	.align		4
.L_65:
        /*0088*/ 	.byte	0x03, 0x19
        /*008a*/ 	.short	0x0030


	//----- nvinfo : EIATTR_PARAM_CBANK
	.align		4
        /*008c*/ 	.byte	0x04, 0x0a
        /*008e*/ 	.short	(.L_67 - .L_66)
	.align		4
.L_66:
        /*0090*/ 	.word	index@(.nv.constant0._Z10tickKernelPiS_PfS0_S0_S_)
        /*0094*/ 	.short	0x0380
        /*0096*/ 	.short	0x0030


	//----- nvinfo : EIATTR_SW_WAR
	.align		4
.L_67:
        /*0098*/ 	.byte	0x04, 0x36
        /*009a*/ 	.short	(.L_69 - .L_68)
.L_68:
        /*009c*/ 	.word	0x00000008
.L_69:


//--------------------- .nv.info._Z9addKernelPiPKiS1_ --------------------------
	.section	.nv.info._Z9addKernelPiPKiS1_,"",@"SHT_CUDA_INFO"
	.sectionflags	@""
	.align	4


	//----- nvinfo : EIATTR_CUDA_API_VERSION
	.align		4
        /*0000*/ 	.byte	0x04, 0x37
        /*0002*/ 	.short	(.L_71 - .L_70)
.L_70:
        /*0004*/ 	.word	0x00000082


	//----- nvinfo : EIATTR_KPARAM_INFO
	.align		4
.L_71:
        /*0008*/ 	.byte	0x04, 0x17
        /*000a*/ 	.short	(.L_73 - .L_72)
.L_72:
        /*000c*/ 	.word	0x00000000
        /*0010*/ 	.short	0x0002
        /*0012*/ 	.short	0x0010
        /*0014*/ 	.byte	0x00, 0xf5, 0x21, 0x00


	//----- nvinfo : EIATTR_KPARAM_INFO
	.align		4
.L_73:
        /*0018*/ 	.byte	0x04, 0x17
        /*001a*/ 	.short	(.L_75 - .L_74)
.L_74:
        /*001c*/ 	.word	0x00000000
        /*0020*/ 	.short	0x0001
        /*0022*/ 	.short	0x0008
        /*0024*/ 	.byte	0x00, 0xf5, 0x21, 0x00


	//----- nvinfo : EIATTR_KPARAM_INFO
	.align		4
.L_75:
        /*0028*/ 	.byte	0x04, 0x17
        /*002a*/ 	.short	(.L_77 - .L_76)
.L_76:
        /*002c*/ 	.word	0x00000000
        /*0030*/ 	.short	0x0000
        /*0032*/ 	.short	0x0000
        /*0034*/ 	.byte	0x00, 0xf5, 0x21, 0x00


	//----- nvinfo : EIATTR_SPARSE_MMA_MASK
	.align		4
.L_77:
        /*0038*/ 	.byte	0x03, 0x50
        /*003a*/ 	.short	0x0000


	//----- nvinfo : EIATTR_MAXREG_COUNT
	.align		4
        /*003c*/ 	.byte	0x03, 0x1b
        /*003e*/ 	.short	0x00ff


	//----- nvinfo : EIATTR_MERCURY_ISA_VERSION
	.align		4
        /*0040*/ 	.byte	0x03, 0x5f
        /*0042*/ 	.short	0x0101


	//----- nvinfo : EIATTR_VRC_CTA_INIT_COUNT
	.align		4
        /*0044*/ 	.byte	0x02, 0x4a
	.zero		1
	.zero		1


	//----- nvinfo : EIATTR_EXIT_INSTR_OFFSETS
	.align		4
        /*0048*/ 	.byte	0x04, 0x1c
        /*004a*/ 	.short	(.L_79 - .L_78)


	//   ....[0]....
.L_78:
        /*004c*/ 	.word	0x000000d0


	//----- nvinfo : EIATTR_CBANK_PARAM_SIZE
	.align		4
.L_79:
        /*0050*/ 	.byte	0x03, 0x19
        /*0052*/ 	.short	0x0018


	//----- nvinfo : EIATTR_PARAM_CBANK
	.align		4
        /*0054*/ 	.byte	0x04, 0x0a
        /*0056*/ 	.short	(.L_81 - .L_80)
	.align		4
.L_80:
        /*0058*/ 	.word	index@(.nv.constant0._Z9addKernelPiPKiS1_)
        /*005c*/ 	.short	0x0380
        /*005e*/ 	.short	0x0018


	//----- nvinfo : EIATTR_SW_WAR
	.align		4
.L_81:
        /*0060*/ 	.byte	0x04, 0x36
        /*0062*/ 	.short	(.L_83 - .L_82)
.L_82:
        /*0064*/ 	.word	0x00000008
.L_83:


//--------------------- .nv.callgraph             --------------------------
	.section	.nv.callgraph,"",@"SHT_CUDA_CALLGRAPH"
	.align	4
	.sectionentsize	8
	.align		4
        /*0000*/ 	.word	0x00000000
	.align		4
        /*0004*/ 	.word	0xffffffff
	.align		4
        /*0008*/ 	.word	0x00000000
	.align		4
        /*000c*/ 	.word	0xfffffffe
	.align		4
        /*0010*/ 	.word	0x00000000
	.align		4
        /*0014*/ 	.word	0xfffffffd
	.align		4
        /*0018*/ 	.word	0x00000000
	.align		4
        /*001c*/ 	.word	0xfffffffc


//--------------------- .text._Z11tickKernel2PiS_PfS0_S0_S_ --------------------------
	.section	.text._Z11tickKernel2PiS_PfS0_S0_S_,"ax",@progbits
	.align	128
        .global         _Z11tickKernel2PiS_PfS0_S0_S_
        .type           _Z11tickKernel2PiS_PfS0_S0_S_,@function
        .size           _Z11tickKernel2PiS_PfS0_S0_S_,(.L_x_42 - _Z11tickKernel2PiS_PfS0_S0_S_)
        .other          _Z11tickKernel2PiS_PfS0_S0_S_,@"STO_CUDA_ENTRY STV_DEFAULT"
_Z11tickKernel2PiS_PfS0_S0_S_:
.text._Z11tickKernel2PiS_PfS0_S0_S_:
[----:B------:R-:W-:Y:S01]  /*0000*/  LDC R1, c[0x0][0x37c] ;  /* 0x0000df00ff017b82 */ /* 0x000fe20000000800 */
[----:B------:R-:W0:Y:S07]  /*0010*/  S2R R8, SR_TID.X ;  /* 0x0000000000087919 */ /* 0x000e2e0000002100 */
[----:B------:R-:W0:Y:S01]  /*0020*/  LDC.64 R4, c[0x0][0x388] ;  /* 0x0000e200ff047b82 */ /* 0x000e220000000a00 */
[----:B------:R-:W1:Y:S07]  /*0030*/  LDCU.64 UR4, c[0x0][0x358] ;  /* 0x00006b00ff0477ac */ /* 0x000e6e0008000a00 */
[----:B------:R-:W2:Y:S08]  /*0040*/  LDC.64 R6, c[0x0][0x380] ;  /* 0x0000e000ff067b82 */ /* 0x000eb00000000a00 */
[----:B------:R-:W3:Y:S08]  /*0050*/  LDC.64 R12, c[0x0][0x398] ;  /* 0x0000e600ff0c7b82 */ /* 0x000ef00000000a00 */
[----:B------:R-:W4:Y:S01]  /*0060*/  LDC.64 R10, c[0x0][0x390] ;  /* 0x0000e400ff0a7b82 */ /* 0x000f220000000a00 */
[----:B0-----:R-:W-:-:S04]  /*0070*/  IMAD.WIDE.U32 R4, R8, 0x4, R4 ;  /* 0x0000000408047825 */ /* 0x001fc800078e0004 */
[C---:B--2---:R-:W-:Y:S01]  /*0080*/  IMAD.WIDE.U32 R6, R8.reuse, 0x4, R6 ;  /* 0x0000000408067825 */ /* 0x044fe200078e0006 */
[----:B-1----:R-:W2:Y:S03]  /*0090*/  LDG.E R3, desc[UR4][R4.64] ;  /* 0x0000000404037981 */ /* 0x002ea6000c1e1900 */
[C---:B---3--:R-:W-:Y:S01]  /*00a0*/  IMAD.WIDE.U32 R12, R8.reuse, 0x4, R12 ;  /* 0x00000004080c7825 */ /* 0x048fe200078e000c */
[----:B------:R-:W3:Y:S05]  /*00b0*/  LDG.E R0, desc[UR4][R6.64] ;  /* 0x0000000406007981 */ /* 0x000eea000c1e1900 */
[----:B------:R-:W5:Y:S01]  /*00c0*/  LDG.E R12, desc[UR4][R12.64] ;  /* 0x000000040c0c7981 */ /* 0x000f62000c1e1900 */
[----:B----4-:R-:W-:-:S05]  /*00d0*/  IMAD.WIDE.U32 R10, R8, 0x4, R10 ;  /* 0x00000004080a7825 */ /* 0x010fca00078e000a */
[----:B------:R-:W4:Y:S01]  /*00e0*/  LDG.E R2, desc[UR4][R10.64] ;  /* 0x000000040a027981 */ /* 0x000f22000c1e1900 */
[----:B------:R-:W-:Y:S01]  /*00f0*/  BSSY.RECONVERGENT B0, `(.L_x_0) ;  /* 0x0000013000007945 */ /* 0x000fe20003800200 */
[----:B--2---:R-:W-:Y:S02]  /*0100*/  I2FP.F32.S32 R9, R3 ;  /* 0x0000000300097245 */ /* 0x004fe40000201400 */
[----:B---3--:R-:W-:-:S03]  /*0110*/  I2FP.F32.S32 R3, R0 ;  /* 0x0000000000037245 */ /* 0x008fc60000201400 */
[----:B-----5:R-:W-:Y:S02]  /*0120*/  FADD R0, R12, -R9 ;  /* 0x800000090c007221 */ /* 0x020fe40000000000 */
[----:B----4-:R-:W-:Y:S02]  /*0130*/  FADD R2, R2, -R3 ;  /* 0x8000000302027221 */ /* 0x010fe40000000000 */
[----:B------:R-:W-:-:S04]  /*0140*/  FMUL R3, R0, R0 ;  /* 0x0000000000037220 */ /* 0x000fc80000400000 */
[----:B------:R-:W-:-:S04]  /*0150*/  FFMA R3, R2, R2, R3 ;  /* 0x0000000202037223 */ /* 0x000fc80000000003 */
[----:B------:R-:W-:Y:S01]  /*0160*/  VIADD R9, R3, 0xf3000000 ;  /* 0xf300000003097836 */ /* 0x000fe20000000000 */
[----:B------:R0:W1:Y:S04]  /*0170*/  MUFU.RSQ R14, R3 ;  /* 0x00000003000e7308 */ /* 0x0000680000001400 */
[----:B------:R-:W-:-:S13]  /*0180*/  ISETP.GT.U32.AND P0, PT, R9, 0x727fffff, PT ;  /* 0x727fffff0900780c */ /* 0x000fda0003f04070 */
[----:B01----:R-:W-:Y:S05]  /*0190*/  @!P0 BRA `(.L_x_1) ;  /* 0x0000000000108947 */ /* 0x003fea0003800000 */
[----:B------:R-:W-:-:S07]  /*01a0*/  MOV R14, 0x1c0 ;  /* 0x000001c0000e7802 */ /* 0x000fce0000000f00 */
[----:B------:R-:W-:Y:S05]  /*01b0*/  CALL.REL.NOINC `($__internal_0_$__cuda_sm20_sqrt_rn_f32_slowpath) ;  /* 0x0000000000ec7944 */ /* 0x000fea0003c00000 */
[----:B------:R-:W-:Y:S01]  /*01c0*/  IMAD.MOV.U32 R3, RZ, RZ, R9 ;  /* 0x000000ffff037224 */ /* 0x000fe200078e0009 */
[----:B------:R-:W-:Y:S06]  /*01d0*/  BRA `(.L_x_2) ;  /* 0x0000000000107947 */ /* 0x000fec0003800000 */
.L_x_1:
[----:B------:R-:W-:Y:S01]  /*01e0*/  FMUL.FTZ R10, R3, R14 ;  /* 0x0000000e030a7220 */ /* 0x000fe20000410000 */
[----:B------:R-:W-:-:S03]  /*01f0*/  FMUL.FTZ R14, R14, 0.5 ;  /* 0x3f0000000e0e7820 */ /* 0x000fc60000410000 */
[----:B------:R-:W-:-:S04]  /*0200*/  FFMA R3, -R10, R10, R3 ;  /* 0x0000000a0a037223 */ /* 0x000fc80000000103 */
[----:B------:R-:W-:-:S07]  /*0210*/  FFMA R3, R3, R14, R10 ;  /* 0x0000000e03037223 */ /* 0x000fce000000000a */
.L_x_2:
[----:B------:R-:W-:Y:S05]  /*0220*/  BSYNC.RECONVERGENT B0 ;  /* 0x0000000000007941 */ /* 0x000fea0003800200 */
.L_x_0:
[----:B------:R-:W0:Y:S08]  /*0230*/  LDC.64 R10, c[0x0][0x3a0] ;  /* 0x0000e800ff0a7b82 */ /* 0x000e300000000a00 */
[----:B------:R-:W1:Y:S01]  /*0240*/  LDC.64 R12, c[0x0][0x3a8] ;  /* 0x0000ea00ff0c7b82 */ /* 0x000e620000000a00 */
[----:B0-----:R-:W-:-:S06]  /*0250*/  IMAD.WIDE.U32 R10, R8, 0x4, R10 ;  /* 0x00000004080a7825 */ /* 0x001fcc00078e000a */
[----:B------:R-:W2:Y:S01]  /*0260*/  LDG.E R10, desc[UR4][R10.64] ;  /* 0x000000040a0a7981 */ /* 0x000ea2000c1e1900 */
[----:B-1----:R-:W-:Y:S01]  /*0270*/  IMAD.WIDE.U32 R12, R8, 0x4, R12 ;  /* 0x00000004080c7825 */ /* 0x002fe200078e000c */
[----:B------:R-:W0:Y:S01]  /*0280*/  MUFU.RCP R14, R3 ;  /* 0x00000003000e7308 */ /* 0x000e220000001000 */
[----:B--2---:R-:W-:-:S04]  /*0290*/  FSETP.GEU.AND P0, PT, R3, R10, PT ;  /* 0x0000000a0300720b */ /* 0x004fc80003f0e000 */
[----:B------:R-:W-:-:S05]  /*02a0*/  SEL R9, RZ, 0x1, P0 ;  /* 0x00000001ff097807 */ /* 0x000fca0000000000 */
[----:B------:R1:W-:Y:S04]  /*02b0*/  STG.E desc[UR4][R12.64], R9 ;  /* 0x000000090c007986 */ /* 0x0003e8000c101904 */
[----:B------:R-:W2:Y:S01]  /*02c0*/  LDG.E R8, desc[UR4][R6.64] ;  /* 0x0000000406087981 */ /* 0x000ea2000c1e1900 */
[----:B------:R-:W3:Y:S01]  /*02d0*/  FCHK P0, R2, R3 ;  /* 0x0000000302007302 */ /* 0x000ee20000000000 */
[C---:B0-----:R-:W-:Y:S01]  /*02e0*/  FFMA R15, R14.reuse, -R3, 1 ;  /* 0x3f8000000e0f7423 */ /* 0x041fe20000000803 */
[----:B------:R-:W-:Y:S03]  /*02f0*/  BSSY.RECONVERGENT B0, `(.L_x_3) ;  /* 0x000000a000007945 */ /* 0x000fe60003800200 */
[----:B------:R-:W-:-:S04]  /*0300*/  FFMA R15, R14, R15, R14 ;  /* 0x0000000f0e0f7223 */ /* 0x000fc8000000000e */
[----:B------:R-:W-:-:S04]  /*0310*/  FFMA R14, R2, R15, RZ ;  /* 0x0000000f020e7223 */ /* 0x000fc800000000ff */
[----:B------:R-:W-:-:S04]  /*0320*/  FFMA R10, R14, -R3, R2 ;  /* 0x800000030e0a7223 */ /* 0x000fc80000000002 */
[----:B------:R-:W-:Y:S01]  /*0330*/  FFMA R15, R15, R10, R14 ;  /* 0x0000000a0f0f7223 */ /* 0x000fe2000000000e */
[----:B--2---:R-:W-:Y:S01]  /*0340*/  I2FP.F32.S32 R8, R8 ;  /* 0x0000000800087245 */ /* 0x004fe20000201400 */
[----:B-1-3--:R-:W-:Y:S06]  /*0350*/  @!P0 BRA `(.L_x_4) ;  /* 0x00000000000c8947 */ /* 0x00afec0003800000 */
[----:B------:R-:W-:-:S07]  /*0360*/  MOV R10, 0x380 ;  /* 0x00000380000a7802 */ /* 0x000fce0000000f00 */
[----:B------:R-:W-:Y:S05]  /*0370*/  CALL.REL.NOINC `($__internal_1_$__cuda_sm3x_div_rn_noftz_f32_slowpath) ;  /* 0x0000000000d47944 */ /* 0x000fea0003c00000 */
[----:B------:R-:W-:-:S07]  /*0380*/  IMAD.MOV.U32 R15, RZ, RZ, R2 ;  /* 0x000000ffff0f7224 */ /* 0x000fce00078e0002 */
.L_x_4:
[----:B------:R-:W-:Y:S05]  /*0390*/  BSYNC.RECONVERGENT B0 ;  /* 0x0000000000007941 */ /* 0x000fea0003800200 */
.L_x_3:
[----:B------:R-:W-:Y:S02]  /*03a0*/  HFMA2 R9, -RZ, RZ, 1.75, 0 ;  /* 0x3f000000ff097431 */ /* 0x000fe400000001ff */
[----:B------:R-:W-:-:S05]  /*03b0*/  FADD R8, R8, R15 ;  /* 0x0000000f08087221 */ /* 0x000fca0000000000 */
[----:B------:R-:W-:-:S05]  /*03c0*/  LOP3.LUT R9, R9, 0x80000000, R8, 0xb8, !PT ;  /* 0x8000000009097812 */ /* 0x000fca00078eb808 */
[----:B------:R-:W-:-:S06]  /*03d0*/  FADD.RZ R9, R8, R9 ;  /* 0x0000000908097221 */ /* 0x000fcc000000c000 */
[----:B------:R-:W0:Y:S02]  /*03e0*/  F2I.TRUNC.NTZ R9, R9 ;  /* 0x0000000900097305 */ /* 0x000e24000020f100 */
[----:B0-----:R0:W-:Y:S04]  /*03f0*/  STG.E desc[UR4][R6.64], R9 ;  /* 0x0000000906007986 */ /* 0x0011e8000c101904 */
[----:B------:R-:W2:Y:S02]  /*0400*/  LDG.E R8, desc[UR4][R4.64] ;  /* 0x0000000404087981 */ /* 0x000ea4000c1e1900 */
[----:B------:R-:W1:Y:S01]  /*0410*/  MUFU.RCP R2, R3 ;  /* 0x0000000300027308 */ /* 0x000e620000001000 */
[----:B------:R-:W-:Y:S07]  /*0420*/  BSSY.RECONVERGENT B0, `(.L_x_5) ;  /* 0x000000d000007945 */ /* 0x000fee0003800200 */
[----:B------:R-:W3:Y:S01]  /*0430*/  FCHK P0, R0, R3 ;  /* 0x0000000300007302 */ /* 0x000ee20000000000 */
[----:B-1----:R-:W-:-:S04]  /*0440*/  FFMA R11, R2, -R3, 1 ;  /* 0x3f800000020b7423 */ /* 0x002fc80000000803 */
[----:B------:R-:W-:-:S04]  /*0450*/  FFMA R10, R2, R11, R2 ;  /* 0x0000000b020a7223 */ /* 0x000fc80000000002 */
[----:B------:R-:W-:-:S04]  /*0460*/  FFMA R11, R0, R10, RZ ;  /* 0x0000000a000b7223 */ /* 0x000fc800000000ff */
[----:B------:R-:W-:-:S04]  /*0470*/  FFMA R2, R11, -R3, R0 ;  /* 0x800000030b027223 */ /* 0x000fc80000000000 */
[----:B------:R-:W-:Y:S01]  /*0480*/  FFMA R11, R10, R2, R11 ;  /* 0x000000020a0b7223 */ /* 0x000fe2000000000b */
[----:B--2---:R-:W-:Y:S01]  /*0490*/  I2FP.F32.S32 R8, R8 ;  /* 0x0000000800087245 */ /* 0x004fe20000201400 */
[----:B0--3--:R-:W-:Y:S06]  /*04a0*/  @!P0 BRA `(.L_x_6) ;  /* 0x0000000000108947 */ /* 0x009fec0003800000 */
[----:B------:R-:W-:Y:S01]  /*04b0*/  IMAD.MOV.U32 R2, RZ, RZ, R0 ;  /* 0x000000ffff027224 */ /* 0x000fe200078e0000 */
[----:B------:R-:W-:-:S07]  /*04c0*/  MOV R10, 0x4e0 ;  /* 0x000004e0000a7802 */ /* 0x000fce0000000f00 */
[----:B------:R-:W-:Y:S05]  /*04d0*/  CALL.REL.NOINC `($__internal_1_$__cuda_sm3x_div_rn_noftz_f32_slowpath) ;  /* 0x00000000007c7944 */ /* 0x000fea0003c00000 */
[----:B------:R-:W-:-:S07]  /*04e0*/  IMAD.MOV.U32 R11, RZ, RZ, R2 ;  /* 0x000000ffff0b7224 */ /* 0x000fce00078e0002 */
.L_x_6:
[----:B------:R-:W-:Y:S05]  /*04f0*/  BSYNC.RECONVERGENT B0 ;  /* 0x0000000000007941 */ /* 0x000fea0003800200 */
.L_x_5:
[----:B------:R-:W-:Y:S01]  /*0500*/  FADD R8, R8, R11 ;  /* 0x0000000b08087221 */ /* 0x000fe20000000000 */
[----:B------:R-:W-:-:S04]  /*0510*/  MOV R3, 0x3f000000 ;  /* 0x3f00000000037802 */ /* 0x000fc80000000f00 */
[----:B------:R-:W-:-:S05]  /*0520*/  LOP3.LUT R3, R3, 0x80000000, R8, 0xb8, !PT ;  /* 0x8000000003037812 */ /* 0x000fca00078eb808 */
[----:B------:R-:W-:-:S06]  /*0530*/  FADD.RZ R3, R8, R3 ;  /* 0x0000000308037221 */ /* 0x000fcc000000c000 */
[----:B------:R-:W0:Y:S02]  /*0540*/  F2I.TRUNC.NTZ R3, R3 ;  /* 0x0000000300037305 */ /* 0x000e24000020f100 */
[----:B0-----:R-:W-:Y:S01]  /*0550*/  STG.E desc[UR4][R4.64], R3 ;  /* 0x0000000304007986 */ /* 0x001fe2000c101904 */
[----:B------:R-:W-:Y:S05]  /*0560*/  EXIT ;  /* 0x000000000000794d */ /* 0x000fea0003800000 */
        .weak           $__internal_0_$__cuda_sm20_sqrt_rn_f32_slowpath
        .type           $__internal_0_$__cuda_sm20_sqrt_rn_f32_slowpath,@function
        .size           $__internal_0_$__cuda_sm20_sqrt_rn_f32_slowpath,($__internal_1_$__cuda_sm3x_div_rn_noftz_f32_slowpath - $__internal_0_$__cuda_sm20_sqrt_rn_f32_slowpath)
$__internal_0_$__cuda_sm20_sqrt_rn_f32_slowpath:
[----:B------:R-:W-:-:S13]  /*0570*/  LOP3.LUT P0, RZ, R3, 0x7fffffff, RZ, 0xc0, !PT ;  /* 0x7fffffff03ff7812 */ /* 0x000fda000780c0ff */
[----:B------:R-:W-:Y:S01]  /*0580*/  @!P0 IMAD.MOV.U32 R9, RZ, RZ, R3 ;  /* 0x000000ffff098224 */ /* 0x000fe200078e0003 */
[----:B------:R-:W-:Y:S06]  /*0590*/  @!P0 BRA `(.L_x_7) ;  /* 0x0000000000408947 */ /* 0x000fec0003800000 */
[----:B------:R-:W-:-:S13]  /*05a0*/  FSETP.GEU.FTZ.AND P0, PT, R3, RZ, PT ;  /* 0x000000ff0300720b */ /* 0x000fda0003f1e000 */
[----:B------:R-:W-:Y:S01]  /*05b0*/  @!P0 IMAD.MOV.U32 R9, RZ, RZ, 0x7fffffff ;  /* 0x7fffffffff098424 */ /* 0x000fe200078e00ff */
[----:B------:R-:W-:Y:S06]  /*05c0*/  @!P0 BRA `(.L_x_7) ;  /* 0x0000000000348947 */ /* 0x000fec0003800000 */
[----:B------:R-:W-:-:S13]  /*05d0*/  FSETP.GTU.FTZ.AND P0, PT, |R3|, +INF , PT ;  /* 0x7f8000000300780b */ /* 0x000fda0003f1c200 */
[----:B------:R-:W-:Y:S01]  /*05e0*/  @P0 FADD.FTZ R9, R3, 1 ;  /* 0x3f80000003090421 */ /* 0x000fe20000010000 */
[----:B------:R-:W-:Y:S06]  /*05f0*/  @P0 BRA `(.L_x_7) ;  /* 0x0000000000280947 */ /* 0x000fec0003800000 */
[----:B------:R-:W-:-:S13]  /*0600*/  FSETP.NEU.FTZ.AND P0, PT, |R3|, +INF , PT ;  /* 0x7f8000000300780b */ /* 0x000fda0003f1d200 */
[----:B------:R-:W-:-:S04]  /*0610*/  @P0 FFMA R10, R3, 1.84467440737095516160e+19, RZ ;  /* 0x5f800000030a0823 */ /* 0x000fc800000000ff */
[----:B------:R-:W0:Y:S02]  /*0620*/  @P0 MUFU.RSQ R9, R10 ;  /* 0x0000000a00090308 */ /* 0x000e240000001400 */
[----:B0-----:R-:W-:Y:S01]  /*0630*/  @P0 FMUL.FTZ R11, R10, R9 ;  /* 0x000000090a0b0220 */ /* 0x001fe20000410000 */
[----:B------:R-:W-:Y:S01]  /*0640*/  @P0 FMUL.FTZ R13, R9, 0.5 ;  /* 0x3f000000090d0820 */ /* 0x000fe20000410000 */
[----:B------:R-:W-:Y:S02]  /*0650*/  @!P0 MOV R9, R3 ;  /* 0x0000000300098202 */ /* 0x000fe40000000f00 */
[----:B------:R-:W-:-:S04]  /*0660*/  @P0 FADD.FTZ R12, -R11, -RZ ;  /* 0x800000ff0b0c0221 */ /* 0x000fc80000010100 */
[----:B------:R-:W-:-:S04]  /*0670*/  @P0 FFMA R12, R11, R12, R10 ;  /* 0x0000000c0b0c0223 */ /* 0x000fc8000000000a */
[----:B------:R-:W-:-:S04]  /*0680*/  @P0 FFMA R12, R12, R13, R11 ;  /* 0x0000000d0c0c0223 */ /* 0x000fc8000000000b */
[----:B------:R-:W-:-:S07]  /*0690*/  @P0 FMUL.FTZ R9, R12, 2.3283064365386962891e-10 ;  /* 0x2f8000000c090820 */ /* 0x000fce0000410000 */
.L_x_7:
[----:B------:R-:W-:Y:S02]  /*06a0*/  IMAD.MOV.U32 R10, RZ, RZ, R14 ;  /* 0x000000ffff0a7224 */ /* 0x000fe400078e000e */
[----:B------:R-:W-:-:S04]  /*06b0*/  IMAD.MOV.U32 R11, RZ, RZ, 0x0 ;  /* 0x00000000ff0b7424 */ /* 0x000fc800078e00ff */
[----:B------:R-:W-:Y:S05]  /*06c0*/  RET.REL.NODEC R10 `(_Z11tickKernel2PiS_PfS0_S0_S_) ;  /* 0xfffffff80a4c7950 */ /* 0x000fea0003c3ffff */
        .weak           $__internal_1_$__cuda_sm3x_div_rn_noftz_f32_slowpath
        .type           $__internal_1_$__cuda_sm3x_div_rn_noftz_f32_slowpath,@function
        .size           $__internal_1_$__cuda_sm3x_div_rn_noftz_f32_slowpath,(.L_x_42 - $__internal_1_$__cuda_sm3x_div_rn_noftz_f32_slowpath)
$__internal_1_$__cuda_sm3x_div_rn_noftz_f32_slowpath:
[--C-:B------:R-:W-:Y:S01]  /*06d0*/  SHF.R.U32.HI R11, RZ, 0x17, R3.reuse ;  /* 0x00000017ff0b7819 */ /* 0x100fe20000011603 */
[----:B------:R-:W-:Y:S01]  /*06e0*/  BSSY.RECONVERGENT B1, `(.L_x_8) ;  /* 0x0000063000017945 */ /* 0x000fe20003800200 */
[----:B------:R-:W-:Y:S01]  /*06f0*/  SHF.R.U32.HI R9, RZ, 0x17, R2 ;  /* 0x00000017ff097819 */ /* 0x000fe20000011602 */
[----:B------:R-:W-:Y:S01]  /*0700*/  IMAD.MOV.U32 R13, RZ, RZ, R3 ;  /* 0x000000ffff0d7224 */ /* 0x000fe200078e0003 */
[----:B------:R-:W-:Y:S02]  /*0710*/  LOP3.LUT R11, R11, 0xff, RZ, 0xc0, !PT ;  /* 0x000000ff0b0b7812 */ /* 0x000fe400078ec0ff */
[----:B------:R-:W-:Y:S02]  /*0720*/  LOP3.LUT R16, R9, 0xff, RZ, 0xc0, !PT ;  /* 0x000000ff09107812 */ /* 0x000fe400078ec0ff */
[----:B------:R-:W-:-:S03]  /*0730*/  IADD3 R14, PT, PT, R11, -0x1, RZ ;  /* 0xffffffff0b0e7810 */ /* 0x000fc60007ffe0ff */
[----:B------:R-:W-:Y:S01]  /*0740*/  VIADD R12, R16, 0xffffffff ;  /* 0xffffffff100c7836 */ /* 0x000fe20000000000 */
[----:B------:R-:W-:-:S04]  /*0750*/  ISETP.GT.U32.AND P0, PT, R14, 0xfd, PT ;  /* 0x000000fd0e00780c */ /* 0x000fc80003f04070 */
[----:B------:R-:W-:-:S13]  /*0760*/  ISETP.GT.U32.OR P0, PT, R12, 0xfd, P0 ;  /* 0x000000fd0c00780c */ /* 0x000fda0000704470 */
[----:B------:R-:W-:Y:S01]  /*0770*/  @!P0 MOV R9, RZ ;  /* 0x000000ff00098202 */ /* 0x000fe20000000f00 */
[----:B------:R-:W-:Y:S06]  /*0780*/  @!P0 BRA `(.L_x_9) ;  /* 0x00000000005c8947 */ /* 0x000fec0003800000 */
[----:B------:R-:W-:Y:S02]  /*0790*/  FSETP.GTU.FTZ.AND P0, PT, |R2|, +INF , PT ;  /* 0x7f8000000200780b */ /* 0x000fe40003f1c200 */
[----:B------:R-:W-:-:S04]  /*07a0*/  FSETP.GTU.FTZ.AND P1, PT, |R3|, +INF , PT ;  /* 0x7f8000000300780b */ /* 0x000fc80003f3c200 */
[----:B------:R-:W-:-:S13]  /*07b0*/  PLOP3.LUT P0, PT, P0, P1, PT, 0xf8, 0x8f ;  /* 0x00000000008f781c */ /* 0x000fda0000703f70 */
[----:B------:R-:W-:Y:S05]  /*07c0*/  @P0 BRA `(.L_x_10) ;  /* 0x00000004004c0947 */ /* 0x000fea0003800000 */
[----:B------:R-:W-:-:S13]  /*07d0*/  LOP3.LUT P0, RZ, R13, 0x7fffffff, R2, 0xc8, !PT ;  /* 0x7fffffff0dff7812 */ /* 0x000fda000780c802 */
[----:B------:R-:W-:Y:S05]  /*07e0*/  @!P0 BRA `(.L_x_11) ;  /* 0x00000004003c8947 */ /* 0x000fea0003800000 */
[C---:B------:R-:W-:Y:S02]  /*07f0*/  FSETP.NEU.FTZ.AND P2, PT, |R2|.reuse, +INF , PT ;  /* 0x7f8000000200780b */ /* 0x040fe40003f5d200 */
[----:B------:R-:W-:Y:S02]  /*0800*/  FSETP.NEU.FTZ.AND P1, PT, |R3|, +INF , PT ;  /* 0x7f8000000300780b */ /* 0x000fe40003f3d200 */
[----:B------:R-:W-:-:S11]  /*0810*/  FSETP.NEU.FTZ.AND P0, PT, |R2|, +INF , PT ;  /* 0x7f8000000200780b */ /* 0x000fd60003f1d200 */
[----:B------:R-:W-:Y:S05]  /*0820*/  @!P1 BRA !P2, `(.L_x_11) ;  /* 0x00000004002c9947 */ /* 0x000fea0005000000 */
[----:B------:R-:W-:-:S04]  /*0830*/  LOP3.LUT P2, RZ, R2, 0x7fffffff, RZ, 0xc0, !PT ;  /* 0x7fffffff02ff7812 */ /* 0x000fc8000784c0ff */
[----:B------:R-:W-:-:S13]  /*0840*/  PLOP3.LUT P1, PT, P1, P2, PT, 0x2f, 0xf2 ;  /* 0x0000000000f2781c */ /* 0x000fda0000f24577 */
[----:B------:R-:W-:Y:S05]  /*0850*/  @P1 BRA `(.L_x_12) ;  /* 0x0000000400181947 */ /* 0x000fea0003800000 */
[----:B------:R-:W-:-:S04]  /*0860*/  LOP3.LUT P1, RZ, R13, 0x7fffffff, RZ, 0xc0, !PT ;  /* 0x7fffffff0dff7812 */ /* 0x000fc8000782c0ff */
[----:B------:R-:W-:-:S13]  /*0870*/  PLOP3.LUT P0, PT, P0, P1, PT, 0x2f, 0xf2 ;  /* 0x0000000000f2781c */ /* 0x000fda0000702577 */
[----:B------:R-:W-:Y:S05]  /*0880*/  @P0 BRA `(.L_x_13) ;  /* 0x0000000400000947 */ /* 0x000fea0003800000 */
[----:B------:R-:W-:Y:S02]  /*0890*/  ISETP.GE.AND P0, PT, R12, RZ, PT ;  /* 0x000000ff0c00720c */ /* 0x000fe40003f06270 */
[----:B------:R-:W-:-:S11]  /*08a0*/  ISETP.GE.AND P1, PT, R14, RZ, PT ;  /* 0x000000ff0e00720c */ /* 0x000fd60003f26270 */
[----:B------:R-:W-:Y:S02]  /*08b0*/  @P0 IMAD.MOV.U32 R9, RZ, RZ, RZ ;  /* 0x000000ffff090224 */ /* 0x000fe400078e00ff */
[----:B------:R-:W-:Y:S01]  /*08c0*/  @!P0 FFMA R2, R2, 1.84467440737095516160e+19, RZ ;  /* 0x5f80000002028823 */ /* 0x000fe200000000ff */
[----:B------:R-:W-:Y:S02]  /*08d0*/  @!P0 IMAD.MOV.U32 R9, RZ, RZ, -0x40 ;  /* 0xffffffc0ff098424 */ /* 0x000fe400078e00ff */
[----:B------:R-:W-:-:S03]  /*08e0*/  @!P1 FFMA R13, R3, 1.84467440737095516160e+19, RZ ;  /* 0x5f800000030d9823 */ /* 0x000fc600000000ff */
[----:B------:R-:W-:-:S07]  /*08f0*/  @!P1 IADD3 R9, PT, PT, R9, 0x40, RZ ;  /* 0x0000004009099810 */ /* 0x000fce0007ffe0ff */
.L_x_9:
[----:B------:R-:W-:Y:S01]  /*0900*/  LEA R12, R11, 0xc0800000, 0x17 ;  /* 0xc08000000b0c7811 */ /* 0x000fe200078eb8ff */
[----:B------:R-:W-:Y:S04]  /*0910*/  BSSY.RECONVERGENT B2, `(.L_x_14) ;  /* 0x0000036000027945 */ /* 0x000fe80003800200 */
[----:B------:R-:W-:Y:S02]  /*0920*/  IMAD.IADD R13, R13, 0x1, -R12 ;  /* 0x000000010d0d7824 */ /* 0x000fe400078e0a0c */
[----:B------:R-:W-:Y:S02]  /*0930*/  VIADD R12, R16, 0xffffff81 ;  /* 0xffffff81100c7836 */ /* 0x000fe40000000000 */
[----:B------:R-:W0:Y:S01]  /*0940*/  MUFU.RCP R14, R13 ;  /* 0x0000000d000e7308 */ /* 0x000e220000001000 */
[----:B------:R-:W-:Y:S01]  /*0950*/  FADD.FTZ R15, -R13, -RZ ;  /* 0x800000ff0d0f7221 */ /* 0x000fe20000010100 */
[C---:B------:R-:W-:Y:S01]  /*0960*/  IMAD R2, R12.reuse, -0x800000, R2 ;  /* 0xff8000000c027824 */ /* 0x040fe200078e0202 */
[----:B------:R-:W-:-:S04]  /*0970*/  IADD3 R12, PT, PT, R12, 0x7f, -R11 ;  /* 0x0000007f0c0c7810 */ /* 0x000fc80007ffe80b */
[----:B------:R-:W-:Y:S01]  /*0980*/  IADD3 R12, PT, PT, R12, R9, RZ ;  /* 0x000000090c0c7210 */ /* 0x000fe20007ffe0ff */
[----:B0-----:R-:W-:-:S04]  /*0990*/  FFMA R17, R14, R15, 1 ;  /* 0x3f8000000e117423 */ /* 0x001fc8000000000f */
[----:B------:R-:W-:-:S04]  /*09a0*/  FFMA R19, R14, R17, R14 ;  /* 0x000000110e137223 */ /* 0x000fc8000000000e */
[----:B------:R-:W-:-:S04]  /*09b0*/  FFMA R14, R2, R19, RZ ;  /* 0x00000013020e7223 */ /* 0x000fc800000000ff */
[----:B------:R-:W-:-:S04]  /*09c0*/  FFMA R17, R15, R14, R2 ;  /* 0x0000000e0f117223 */ /* 0x000fc80000000002 */
[----:B------:R-:W-:-:S04]  /*09d0*/  FFMA R14, R19, R17, R14 ;  /* 0x00000011130e7223 */ /* 0x000fc8000000000e */
[----:B------:R-:W-:-:S04]  /*09e0*/  FFMA R15, R15, R14, R2 ;  /* 0x0000000e0f0f7223 */ /* 0x000fc80000000002 */
[----:B------:R-:W-:-:S05]  /*09f0*/  FFMA R2, R19, R15, R14 ;  /* 0x0000000f13027223 */ /* 0x000fca000000000e */
[----:B------:R-:W-:-:S04]  /*0a00*/  SHF.R.U32.HI R11, RZ, 0x17, R2 ;  /* 0x00000017ff0b7819 */ /* 0x000fc80000011602 */
[----:B------:R-:W-:-:S05]  /*0a10*/  LOP3.LUT R11, R11, 0xff, RZ, 0xc0, !PT ;  /* 0x000000ff0b0b7812 */ /* 0x000fca00078ec0ff */
[----:B------:R-:W-:-:S04]  /*0a20*/  IMAD.IADD R13, R11, 0x1, R12 ;  /* 0x000000010b0d7824 */ /* 0x000fc800078e020c */
[----:B------:R-:W-:-:S05]  /*0a30*/  VIADD R9, R13, 0xffffffff ;  /* 0xffffffff0d097836 */ /* 0x000fca0000000000 */
[----:B------:R-:W-:-:S13]  /*0a40*/  ISETP.GE.U32.AND P0, PT, R9, 0xfe, PT ;  /* 0x000000fe0900780c */ /* 0x000fda0003f06070 */
[----:B------:R-:W-:Y:S05]  /*0a50*/  @!P0 BRA `(.L_x_15) ;  /* 0x0000000000808947 */ /* 0x000fea0003800000 */
[----:B------:R-:W-:-:S13]  /*0a60*/  ISETP.GT.AND P0, PT, R13, 0xfe, PT ;  /* 0x000000fe0d00780c */ /* 0x000fda0003f04270 */
[----:B------:R-:W-:Y:S05]  /*0a70*/  @P0 BRA `(.L_x_16) ;  /* 0x00000000006c0947 */ /* 0x000fea0003800000 */
[----:B------:R-:W-:-:S13]  /*0a80*/  ISETP.GE.AND P0, PT, R13, 0x1, PT ;  /* 0x000000010d00780c */ /* 0x000fda0003f06270 */
[----:B------:R-:W-:Y:S05]  /*0a90*/  @P0 BRA `(.L_x_17) ;  /* 0x0000000000740947 */ /* 0x000fea0003800000 */
[----:B------:R-:W-:Y:S02]  /*0aa0*/  ISETP.GE.AND P0, PT, R13, -0x18, PT ;  /* 0xffffffe80d00780c */ /* 0x000fe40003f06270 */
[----:B------:R-:W-:-:S11]  /*0ab0*/  LOP3.LUT R2, R2, 0x80000000, RZ, 0xc0, !PT ;  /* 0x8000000002027812 */ /* 0x000fd600078ec0ff */
[----:B------:R-:W-:Y:S05]  /*0ac0*/  @!P0 BRA `(.L_x_17) ;  /* 0x0000000000688947 */ /* 0x000fea0003800000 */
[CCC-:B------:R-:W-:Y:S01]  /*0ad0*/  FFMA.RZ R9, R19.reuse, R15.reuse, R14.reuse ;  /* 0x0000000f13097223 */ /* 0x1c0fe2000000c00e */
[-CC-:B------:R-:W-:Y:S01]  /*0ae0*/  FFMA.RM R12, R19, R15.reuse, R14.reuse ;  /* 0x0000000f130c7223 */ /* 0x180fe2000000400e */
[C---:B------:R-:W-:Y:S02]  /*0af0*/  ISETP.NE.AND P2, PT, R13.reuse, RZ, PT ;  /* 0x000000ff0d00720c */ /* 0x040fe40003f45270 */
[----:B------:R-:W-:Y:S02]  /*0b00*/  ISETP.NE.AND P1, PT, R13, RZ, PT ;  /* 0x000000ff0d00720c */ /* 0x000fe40003f25270 */
[----:B------:R-:W-:Y:S01]  /*0b10*/  LOP3.LUT R11, R9, 0x7fffff, RZ, 0xc0, !PT ;  /* 0x007fffff090b7812 */ /* 0x000fe200078ec0ff */
[----:B------:R-:W-:Y:S01]  /*0b20*/  FFMA.RP R9, R19, R15, R14 ;  /* 0x0000000f13097223 */ /* 0x000fe2000000800e */
[----:B------:R-:W-:Y:S01]  /*0b30*/  IADD3 R14, PT, PT, R13, 0x20, RZ ;  /* 0x000000200d0e7810 */ /* 0x000fe20007ffe0ff */
[----:B------:R-:W-:Y:S01]  /*0b40*/  IMAD.MOV R13, RZ, RZ, -R13 ;  /* 0x000000ffff0d7224 */ /* 0x000fe200078e0a0d */
[----:B------:R-:W-:-:S02]  /*0b50*/  LOP3.LUT R11, R11, 0x800000, RZ, 0xfc, !PT ;  /* 0x008000000b0b7812 */ /* 0x000fc400078efcff */
[----:B------:R-:W-:Y:S02]  /*0b60*/  FSETP.NEU.FTZ.AND P0, PT, R9, R12, PT ;  /* 0x0000000c0900720b */ /* 0x000fe40003f1d000 */
[----:B------:R-:W-:Y:S02]  /*0b70*/  SHF.L.U32 R14, R11, R14, RZ ;  /* 0x0000000e0b0e7219 */ /* 0x000fe400000006ff */
[----:B------:R-:W-:Y:S02]  /*0b80*/  SEL R12, R13, RZ, P2 ;  /* 0x000000ff0d0c7207 */ /* 0x000fe40001000000 */
[----:B------:R-:W-:Y:S02]  /*0b90*/  ISETP.NE.AND P1, PT, R14, RZ, P1 ;  /* 0x000000ff0e00720c */ /* 0x000fe40000f25270 */
[----:B------:R-:W-:Y:S02]  /*0ba0*/  SHF.R.U32.HI R12, RZ, R12, R11 ;  /* 0x0000000cff0c7219 */ /* 0x000fe4000001160b */
[----:B------:R-:W-:-:S02]  /*0bb0*/  PLOP3.LUT P0, PT, P0, P1, PT, 0xf8, 0x8f ;  /* 0x00000000008f781c */ /* 0x000fc40000703f70 */
[----:B------:R-:W-:Y:S02]  /*0bc0*/  SHF.R.U32.HI R14, RZ, 0x1, R12 ;  /* 0x00000001ff0e7819 */ /* 0x000fe4000001160c */
[----:B------:R-:W-:-:S04]  /*0bd0*/  SEL R9, RZ, 0x1, !P0 ;  /* 0x00000001ff097807 */ /* 0x000fc80004000000 */
[----:B------:R-:W-:-:S04]  /*0be0*/  LOP3.LUT R9, R9, 0x1, R14, 0xf8, !PT ;  /* 0x0000000109097812 */ /* 0x000fc800078ef80e */
[----:B------:R-:W-:-:S05]  /*0bf0*/  LOP3.LUT R9, R9, R12, RZ, 0xc0, !PT ;  /* 0x0000000c09097212 */ /* 0x000fca00078ec0ff */
[----:B------:R-:W-:-:S05]  /*0c00*/  IMAD.IADD R9, R14, 0x1, R9 ;  /* 0x000000010e097824 */ /* 0x000fca00078e0209 */
[----:B------:R-:W-:Y:S01]  /*0c10*/  LOP3.LUT R2, R9, R2, RZ, 0xfc, !PT ;  /* 0x0000000209027212 */ /* 0x000fe200078efcff */
[----:B------:R-:W-:Y:S06]  /*0c20*/  BRA `(.L_x_17) ;  /* 0x0000000000107947 */ /* 0x000fec0003800000 */
.L_x_16:
[----:B------:R-:W-:-:S04]  /*0c30*/  LOP3.LUT R2, R2, 0x80000000, RZ, 0xc0, !PT ;  /* 0x8000000002027812 */ /* 0x000fc800078ec0ff */
[----:B------:R-:W-:Y:S01]  /*0c40*/  LOP3.LUT R2, R2, 0x7f800000, RZ, 0xfc, !PT ;  /* 0x7f80000002027812 */ /* 0x000fe200078efcff */
[----:B------:R-:W-:Y:S06]  /*0c50*/  BRA `(.L_x_17) ;  /* 0x0000000000047947 */ /* 0x000fec0003800000 */
.L_x_15:
[----:B------:R-:W-:-:S07]  /*0c60*/  LEA R2, R12, R2, 0x17 ;  /* 0x000000020c027211 */ /* 0x000fce00078eb8ff */
.L_x_17:
[----:B------:R-:W-:Y:S05]  /*0c70*/  BSYNC.RECONVERGENT B2 ;  /* 0x0000000000027941 */ /* 0x000fea0003800200 */
.L_x_14:
[----:B------:R-:W-:Y:S05]  /*0c80*/  BRA `(.L_x_18) ;  /* 0x0000000000207947 */ /* 0x000fea0003800000 */
.L_x_13:
[----:B------:R-:W-:-:S04]  /*0c90*/  LOP3.LUT R2, R13, 0x80000000, R2, 0x48, !PT ;  /* 0x800000000d027812 */ /* 0x000fc800078e4802 */
[----:B------:R-:W-:Y:S01]  /*0ca0*/  LOP3.LUT R2, R2, 0x7f800000, RZ, 0xfc, !PT ;  /* 0x7f80000002027812 */ /* 0x000fe200078efcff */
[----:B------:R-:W-:Y:S06]  /*0cb0*/  BRA `(.L_x_18) ;  /* 0x0000000000147947 */ /* 0x000fec0003800000 */
.L_x_12:
[----:B------:R-:W-:Y:S01]  /*0cc0*/  LOP3.LUT R2, R13, 0x80000000, R2, 0x48, !PT ;  /* 0x800000000d027812 */ /* 0x000fe200078e4802 */
[----:B------:R-:W-:Y:S06]  /*0cd0*/  BRA `(.L_x_18) ;  /* 0x00000000000c7947 */ /* 0x000fec0003800000 */
.L_x_11:
[----:B------:R-:W0:Y:S01]  /*0ce0*/  MUFU.RSQ R2, -QNAN ;  /* 0xffc0000000027908 */ /* 0x000e220000001400 */
[----:B------:R-:W-:Y:S05]  /*0cf0*/  BRA `(.L_x_18) ;  /* 0x0000000000047947 */ /* 0x000fea0003800000 */
.L_x_10:
[----:B------:R-:W-:-:S07]  /*0d00*/  FADD.FTZ R2, R2, R3 ;  /* 0x0000000302027221 */ /* 0x000fce0000010000 */
.L_x_18:
[----:B------:R-:W-:Y:S05]  /*0d10*/  BSYNC.RECONVERGENT B1 ;  /* 0x0000000000017941 */ /* 0x000fea0003800200 */
.L_x_8:
[----:B------:R-:W-:-:S04]  /*0d20*/  IMAD.MOV.U32 R11, RZ, RZ, 0x0 ;  /* 0x00000000ff0b7424 */ /* 0x000fc800078e00ff */
[----:B0-----:R-:W-:Y:S05]  /*0d30*/  RET.REL.NODEC R10 `(_Z11tickKernel2PiS_PfS0_S0_S_) ;  /* 0xfffffff00ab07950 */ /* 0x001fea0003c3ffff */
.L_x_19:
[----:B------:R-:W-:-:S00]  /*0d40*/  BRA `(.L_x_19) ;  /* 0xfffffffc00fc7947 */ /* 0x000fc0000383ffff */
[----:B------:R-:W-:-:S00]  /*0d50*/  NOP ;  /* 0x0000000000007918 */ /* 0x000fc00000000000 */
        /* <DEDUP_REMOVED lines=10> */
.L_x_42:


//--------------------- .text._Z10tickKernelPiS_PfS0_S0_S_ --------------------------
	.section	.text._Z10tickKernelPiS_PfS0_S0_S_,"ax",@progbits
	.align	128
        .global         _Z10tickKernelPiS_PfS0_S0_S_
        .type           _Z10tickKernelPiS_PfS0_S0_S_,@function
        .size           _Z10tickKernelPiS_PfS0_S0_S_,(.L_x_44 - _Z10tickKernelPiS_PfS0_S0_S_)
        .other          _Z10tickKernelPiS_PfS0_S0_S_,@"STO_CUDA_ENTRY STV_DEFAULT"
_Z10tickKernelPiS_PfS0_S0_S_:
.text._Z10tickKernelPiS_PfS0_S0_S_:
[----:B------:R-:W-:Y:S01]  /*0000*/  LDC R1, c[0x0][0x37c] ;  /* 0x0000df00ff017b82 */ /* 0x000fe20000000800 */
[----:B------:R-:W0:Y:S07]  /*0010*/  S2R R3, SR_TID.X ;  /* 0x0000000000037919 */ /* 0x000e2e0000002100 */
[----:B------:R-:W0:Y:S01]  /*0020*/  S2UR UR6, SR_CTAID.X ;  /* 0x00000000000679c3 */ /* 0x000e220000002500 */
[----:B------:R-:W1:Y:S07]  /*0030*/  LDCU.64 UR4, c[0x0][0x358] ;  /* 0x00006b00ff0477ac */ /* 0x000e6e0008000a00 */
[----:B------:R-:W0:Y:S08]  /*0040*/  LDC R8, c[0x0][0x360] ;  /* 0x0000d800ff087b82 */ /* 0x000e300000000800 */
[----:B------:R-:W2:Y:S08]  /*0050*/  LDC.64 R4, c[0x0][0x388] ;  /* 0x0000e200ff047b82 */ /* 0x000eb00000000a00 */
[----:B------:R-:W3:Y:S08]  /*0060*/  LDC.64 R6, c[0x0][0x380] ;  /* 0x0000e000ff067b82 */ /* 0x000ef00000000a00 */
[----:B------:R-:W4:Y:S01]  /*0070*/  LDC.64 R12, c[0x0][0x398] ;  /* 0x0000e600ff0c7b82 */ /* 0x000f220000000a00 */
[----:B0-----:R-:W-:-:S07]  /*0080*/  IMAD R8, R8, UR6, R3 ;  /* 0x0000000608087c24 */ /* 0x001fce000f8e0203 */
[----:B------:R-:W0:Y:S01]  /*0090*/  LDC.64 R10, c[0x0][0x390] ;  /* 0x0000e400ff0a7b82 */ /* 0x000e220000000a00 */
[----:B--2---:R-:W-:-:S05]  /*00a0*/  IMAD.WIDE R4, R8, 0x4, R4 ;  /* 0x0000000408047825 */ /* 0x004fca00078e0204 */
[----:B-1----:R-:W2:Y:S01]  /*00b0*/  LDG.E R3, desc[UR4][R4.64] ;  /* 0x0000000404037981 */ /* 0x002ea2000c1e1900 */
[----:B---3--:R-:W-:-:S05]  /*00c0*/  IMAD.WIDE R6, R8, 0x4, R6 ;  /* 0x0000000408067825 */ /* 0x008fca00078e0206 */
[----:B------:R-:W3:Y:S01]  /*00d0*/  LDG.E R0, desc[UR4][R6.64] ;  /* 0x0000000406007981 */ /* 0x000ee2000c1e1900 */
[----:B----4-:R-:W-:-:S06]  /*00e0*/  IMAD.WIDE R12, R8, 0x4, R12 ;  /* 0x00000004080c7825 */ /* 0x010fcc00078e020c */
[----:B------:R-:W4:Y:S01]  /*00f0*/  LDG.E R12, desc[UR4][R12.64] ;  /* 0x000000040c0c7981 */ /* 0x000f22000c1e1900 */
[----:B0-----:R-:W-:-:S05]  /*0100*/  IMAD.WIDE R10, R8, 0x4, R10 ;  /* 0x00000004080a7825 */ /* 0x001fca00078e020a */
[----:B------:R-:W5:Y:S01]  /*0110*/  LDG.E R2, desc[UR4][R10.64] ;  /* 0x000000040a027981 */ /* 0x000f62000c1e1900 */
[----:B------:R-:W-:Y:S01]  /*0120*/  BSSY.RECONVERGENT B0, `(.L_x_20) ;  /* 0x0000013000007945 */ /* 0x000fe20003800200 */
[----:B--2---:R-:W-:Y:S02]  /*0130*/  I2FP.F32.S32 R9, R3 ;  /* 0x0000000300097245 */ /* 0x004fe40000201400 */
[----:B---3--:R-:W-:-:S03]  /*0140*/  I2FP.F32.S32 R3, R0 ;  /* 0x0000000000037245 */ /* 0x008fc60000201400 */
[----:B----4-:R-:W-:Y:S02]  /*0150*/  FADD R0, R12, -R9 ;  /* 0x800000090c007221 */ /* 0x010fe40000000000 */
[----:B-----5:R-:W-:Y:S02]  /*0160*/  FADD R2, R2, -R3 ;  /* 0x8000000302027221 */ /* 0x020fe40000000000 */
[----:B------:R-:W-:-:S04]  /*0170*/  FMUL R3, R0, R0 ;  /* 0x0000000000037220 */ /* 0x000fc80000400000 */
[----:B------:R-:W-:-:S04]  /*0180*/  FFMA R3, R2, R2, R3 ;  /* 0x0000000202037223 */ /* 0x000fc80000000003 */
[----:B------:R-:W-:Y:S01]  /*0190*/  VIADD R9, R3, 0xf3000000 ;  /* 0xf300000003097836 */ /* 0x000fe20000000000 */
[----:B------:R0:W1:Y:S04]  /*01a0*/  MUFU.RSQ R14, R3 ;  /* 0x00000003000e7308 */ /* 0x0000680000001400 */
[----:B------:R-:W-:-:S13]  /*01b0*/  ISETP.GT.U32.AND P0, PT, R9, 0x727fffff, PT ;  /* 0x727fffff0900780c */ /* 0x000fda0003f04070 */
[----:B01----:R-:W-:Y:S05]  /*01c0*/  @!P0 BRA `(.L_x_21) ;  /* 0x0000000000108947 */ /* 0x003fea0003800000 */
[----:B------:R-:W-:-:S07]  /*01d0*/  MOV R14, 0x1f0 ;  /* 0x000001f0000e7802 */ /* 0x000fce0000000f00 */
[----:B------:R-:W-:Y:S05]  /*01e0*/  CALL.REL.NOINC `($__internal_2_$__cuda_sm20_sqrt_rn_f32_slowpath) ;  /* 0x0000000000ec7944 */ /* 0x000fea0003c00000 */
[----:B------:R-:W-:Y:S01]  /*01f0*/  IMAD.MOV.U32 R3, RZ, RZ, R9 ;  /* 0x000000ffff037224 */ /* 0x000fe200078e0009 */
[----:B------:R-:W-:Y:S06]  /*0200*/  BRA `(.L_x_22) ;  /* 0x0000000000107947 */ /* 0x000fec0003800000 */
.L_x_21:
[----:B------:R-:W-:Y:S01]  /*0210*/  FMUL.FTZ R10, R3, R14 ;  /* 0x0000000e030a7220 */ /* 0x000fe20000410000 */
[----:B------:R-:W-:-:S03]  /*0220*/  FMUL.FTZ R14, R14, 0.5 ;  /* 0x3f0000000e0e7820 */ /* 0x000fc60000410000 */
[----:B------:R-:W-:-:S04]  /*0230*/  FFMA R3, -R10, R10, R3 ;  /* 0x0000000a0a037223 */ /* 0x000fc80000000103 */
[----:B------:R-:W-:-:S07]  /*0240*/  FFMA R3, R3, R14, R10 ;  /* 0x0000000e03037223 */ /* 0x000fce000000000a */
.L_x_22:
[----:B------:R-:W-:Y:S05]  /*0250*/  BSYNC.RECONVERGENT B0 ;  /* 0x0000000000007941 */ /* 0x000fea0003800200 */
.L_x_20:
[----:B------:R-:W0:Y:S08]  /*0260*/  LDC.64 R10, c[0x0][0x3a0] ;  /* 0x0000e800ff0a7b82 */ /* 0x000e300000000a00 */
[----:B------:R-:W1:Y:S01]  /*0270*/  LDC.64 R12, c[0x0][0x3a8] ;  /* 0x0000ea00ff0c7b82 */ /* 0x000e620000000a00 */
[----:B0-----:R-:W-:-:S06]  /*0280*/  IMAD.WIDE R10, R8, 0x4, R10 ;  /* 0x00000004080a7825 */ /* 0x001fcc00078e020a */
[----:B------:R-:W2:Y:S01]  /*0290*/  LDG.E R10, desc[UR4][R10.64] ;  /* 0x000000040a0a7981 */ /* 0x000ea2000c1e1900 */
[----:B-1----:R-:W-:Y:S01]  /*02a0*/  IMAD.WIDE R12, R8, 0x4, R12 ;  /* 0x00000004080c7825 */ /* 0x002fe200078e020c */
        /* <DEDUP_REMOVED lines=15> */
[----:B------:R-:W-:Y:S05]  /*03a0*/  CALL.REL.NOINC `($__internal_3_$__cuda_sm3x_div_rn_noftz_f32_slowpath) ;  /* 0x0000000000d47944 */ /* 0x000fea0003c00000 */
[----:B------:R-:W-:-:S07]  /*03b0*/  MOV R15, R2 ;  /* 0x00000002000f7202 */ /* 0x000fce0000000f00 */
.L_x_24:
[----:B------:R-:W-:Y:S05]  /*03c0*/  BSYNC.RECONVERGENT B0 ;  /* 0x0000000000007941 */ /* 0x000fea0003800200 */
.L_x_23:
[----:B------:R-:W-:Y:S01]  /*03d0*/  FADD R8, R8, R15 ;  /* 0x0000000f08087221 */ /* 0x000fe20000000000 */
[----:B------:R-:W-:-:S05]  /*03e0*/  IMAD.MOV.U32 R9, RZ, RZ, 0x3f000000 ;  /* 0x3f000000ff097424 */ /* 0x000fca00078e00ff */
        /* <DEDUP_REMOVED lines=17> */
[----:B------:R-:W-:Y:S05]  /*0500*/  CALL.REL.NOINC `($__internal_3_$__cuda_sm3x_div_rn_noftz_f32_slowpath) ;  /* 0x00000000007c7944 */ /* 0x000fea0003c00000 */
[----:B------:R-:W-:-:S07]  /*0510*/  MOV R11, R2 ;  /* 0x00000002000b7202 */ /* 0x000fce0000000f00 */
.L_x_26:
[----:B------:R-:W-:Y:S05]  /*0520*/  BSYNC.RECONVERGENT B0 ;  /* 0x0000000000007941 */ /* 0x000fea0003800200 */
.L_x_25:
[----:B------:R-:W-:Y:S01]  /*0530*/  FADD R8, R8, R11 ;  /* 0x0000000b08087221 */ /* 0x000fe20000000000 */
[----:B------:R-:W-:-:S05]  /*0540*/  IMAD.MOV.U32 R3, RZ, RZ, 0x3f000000 ;  /* 0x3f000000ff037424 */ /* 0x000fca00078e00ff */
[----:B------:R-:W-:-:S05]  /*0550*/  LOP3.LUT R3, R3, 0x80000000, R8, 0xb8, !PT ;  /* 0x8000000003037812 */ /* 0x000fca00078eb808 */
[----:B------:R-:W-:-:S06]  /*0560*/  FADD.RZ R3, R8, R3 ;  /* 0x0000000308037221 */ /* 0x000fcc000000c000 */
[----:B------:R-:W0:Y:S02]  /*0570*/  F2I.TRUNC.NTZ R3, R3 ;  /* 0x0000000300037305 */ /* 0x000e24000020f100 */
[----:B0-----:R-:W-:Y:S01]  /*0580*/  STG.E desc[UR4][R4.64], R3 ;  /* 0x0000000304007986 */ /* 0x001fe2000c101904 */
[----:B------:R-:W-:Y:S05]  /*0590*/  EXIT ;  /* 0x000000000000794d */ /* 0x000fea0003800000 */
        .weak           $__internal_2_$__cuda_sm20_sqrt_rn_f32_slowpath
        .type           $__internal_2_$__cuda_sm20_sqrt_rn_f32_slowpath,@function
        .size           $__internal_2_$__cuda_sm20_sqrt_rn_f32_slowpath,($__internal_3_$__cuda_sm3x_div_rn_noftz_f32_slowpath - $__internal_2_$__cuda_sm20_sqrt_rn_f32_slowpath)
$__internal_2_$__cuda_sm20_sqrt_rn_f32_slowpath:
[----:B------:R-:W-:-:S13]  /*05a0*/  LOP3.LUT P0, RZ, R3, 0x7fffffff, RZ, 0xc0, !PT ;  /* 0x7fffffff03ff7812 */ /* 0x000fda000780c0ff */
[----:B------:R-:W-:Y:S01]  /*05b0*/  @!P0 IMAD.MOV.U32 R9, RZ, RZ, R3 ;  /* 0x000000ffff098224 */ /* 0x000fe200078e0003 */
[----:B------:R-:W-:Y:S06]  /*05c0*/  @!P0 BRA `(.L_x_27) ;  /* 0x0000000000408947 */ /* 0x000fec0003800000 */
[----:B------:R-:W-:-:S13]  /*05d0*/  FSETP.GEU.FTZ.AND P0, PT, R3, RZ, PT ;  /* 0x000000ff0300720b */ /* 0x000fda0003f1e000 */
[----:B------:R-:W-:Y:S01]  /*05e0*/  @!P0 MOV R9, 0x7fffffff ;  /* 0x7fffffff00098802 */ /* 0x000fe20000000f00 */
        /* <DEDUP_REMOVED lines=9> */
[----:B------:R-:W-:Y:S02]  /*0680*/  @!P0 IMAD.MOV.U32 R9, RZ, RZ, R3 ;  /* 0x000000ffff098224 */ /* 0x000fe400078e0003 */
[----:B------:R-:W-:-:S04]  /*0690*/  @P0 FADD.FTZ R12, -R11, -RZ ;  /* 0x800000ff0b0c0221 */ /* 0x000fc80000010100 */
[----:B------:R-:W-:-:S04]  /*06a0*/  @P0 FFMA R12, R11, R12, R10 ;  /* 0x0000000c0b0c0223 */ /* 0x000fc8000000000a */
[----:B------:R-:W-:-:S04]  /*06b0*/  @P0 FFMA R12, R12, R13, R11 ;  /* 0x0000000d0c0c0223 */ /* 0x000fc8000000000b */
[----:B------:R-:W-:-:S07]  /*06c0*/  @P0 FMUL.FTZ R9, R12, 2.3283064365386962891e-10 ;  /* 0x2f8000000c090820 */ /* 0x000fce0000410000 */
.L_x_27:
[----:B------:R-:W-:Y:S02]  /*06d0*/  HFMA2 R11, -RZ, RZ, 0, 0 ;  /* 0x00000000ff0b7431 */ /* 0x000fe400000001ff */
[----:B------:R-:W-:-:S04]  /*06e0*/  IMAD.MOV.U32 R10, RZ, RZ, R14 ;  /* 0x000000ffff0a7224 */ /* 0x000fc800078e000e */
[----:B------:R-:W-:Y:S05]  /*06f0*/  RET.REL.NODEC R10 `(_Z10tickKernelPiS_PfS0_S0_S_) ;  /* 0xfffffff80a407950 */ /* 0x000fea0003c3ffff */
        .weak           $__internal_3_$__cuda_sm3x_div_rn_noftz_f32_slowpath
        .type           $__internal_3_$__cuda_sm3x_div_rn_noftz_f32_slowpath,@function
        .size           $__internal_3_$__cuda_sm3x_div_rn_noftz_f32_slowpath,(.L_x_44 - $__internal_3_$__cuda_sm3x_div_rn_noftz_f32_slowpath)
$__internal_3_$__cuda_sm3x_div_rn_noftz_f32_slowpath:
[----:B------:R-:W-:Y:S01]  /*0700*/  SHF.R.U32.HI R11, RZ, 0x17, R3 ;  /* 0x00000017ff0b7819 */ /* 0x000fe20000011603 */
[----:B------:R-:W-:Y:S01]  /*0710*/  BSSY.RECONVERGENT B1, `(.L_x_28) ;  /* 0x0000063000017945 */ /* 0x000fe20003800200 */
[----:B------:R-:W-:Y:S02]  /*0720*/  SHF.R.U32.HI R9, RZ, 0x17, R2 ;  /* 0x00000017ff097819 */ /* 0x000fe40000011602 */
[----:B------:R-:W-:Y:S02]  /*0730*/  LOP3.LUT R11, R11, 0xff, RZ, 0xc0, !PT ;  /* 0x000000ff0b0b7812 */ /* 0x000fe400078ec0ff */
[----:B------:R-:W-:Y:S02]  /*0740*/  LOP3.LUT R16, R9, 0xff, RZ, 0xc0, !PT ;  /* 0x000000ff09107812 */ /* 0x000fe400078ec0ff */
[----:B------:R-:W-:Y:S01]  /*0750*/  MOV R13, R3 ;  /* 0x00000003000d7202 */ /* 0x000fe20000000f00 */
[----:B------:R-:W-:Y:S02]  /*0760*/  VIADD R14, R11, 0xffffffff ;  /* 0xffffffff0b0e7836 */ /* 0x000fe40000000000 */
[----:B------:R-:W-:-:S03]  /*0770*/  VIADD R12, R16, 0xffffffff ;  /* 0xffffffff100c7836 */ /* 0x000fc60000000000 */
[----:B------:R-:W-:-:S04]  /*0780*/  ISETP.GT.U32.AND P0, PT, R14, 0xfd, PT ;  /* 0x000000fd0e00780c */ /* 0x000fc80003f04070 */
[----:B------:R-:W-:-:S13]  /*0790*/  ISETP.GT.U32.OR P0, PT, R12, 0xfd, P0 ;  /* 0x000000fd0c00780c */ /* 0x000fda0000704470 */
[----:B------:R-:W-:Y:S01]  /*07a0*/  @!P0 IMAD.MOV.U32 R9, RZ, RZ, RZ ;  /* 0x000000ffff098224 */ /* 0x000fe200078e00ff */
        /* <DEDUP_REMOVED lines=19> */
[----:B------:R-:W-:Y:S01]  /*08e0*/  @P0 IMAD.MOV.U32 R9, RZ, RZ, RZ ;  /* 0x000000ffff090224 */ /* 0x000fe200078e00ff */
[----:B------:R-:W-:Y:S01]  /*08f0*/  @!P0 MOV R9, 0xffffffc0 ;  /* 0xffffffc000098802 */ /* 0x000fe20000000f00 */
[----:B------:R-:W-:Y:S01]  /*0900*/  @!P0 FFMA R2, R2, 1.84467440737095516160e+19, RZ ;  /* 0x5f80000002028823 */ /* 0x000fe200000000ff */
[----:B------:R-:W-:-:S03]  /*0910*/  @!P1 FFMA R13, R3, 1.84467440737095516160e+19, RZ ;  /* 0x5f800000030d9823 */ /* 0x000fc600000000ff */
[----:B------:R-:W-:-:S07]  /*0920*/  @!P1 VIADD R9, R9, 0x40 ;  /* 0x0000004009099836 */ /* 0x000fce0000000000 */
.L_x_29:
[----:B------:R-:W-:Y:S01]  /*0930*/  LEA R12, R11, 0xc0800000, 0x17 ;  /* 0xc08000000b0c7811 */ /* 0x000fe200078eb8ff */
[----:B------:R-:W-:Y:S04]  /*0940*/  BSSY.RECONVERGENT B2, `(.L_x_34) ;  /* 0x0000036000027945 */ /* 0x000fe80003800200 */
[----:B------:R-:W-:Y:S01]  /*0950*/  IMAD.IADD R13, R13, 0x1, -R12 ;  /* 0x000000010d0d7824 */ /* 0x000fe200078e0a0c */
[----:B------:R-:W-:-:S03]  /*0960*/  IADD3 R12, PT, PT, R16, -0x7f, RZ ;  /* 0xffffff81100c7810 */ /* 0x000fc60007ffe0ff */
[----:B------:R-:W0:Y:S01]  /*0970*/  MUFU.RCP R14, R13 ;  /* 0x0000000d000e7308 */ /* 0x000e220000001000 */
[----:B------:R-:W-:Y:S01]  /*0980*/  FADD.FTZ R15, -R13, -RZ ;  /* 0x800000ff0d0f7221 */ /* 0x000fe20000010100 */
[C---:B------:R-:W-:Y:S01]  /*0990*/  IMAD R2, R12.reuse, -0x800000, R2 ;  /* 0xff8000000c027824 */ /* 0x040fe200078e0202 */
[----:B------:R-:W-:-:S05]  /*09a0*/  IADD3 R12, PT, PT, R12, 0x7f, -R11 ;  /* 0x0000007f0c0c7810 */ /* 0x000fca0007ffe80b */
[----:B------:R-:W-:Y:S02]  /*09b0*/  IMAD.IADD R12, R12, 0x1, R9 ;  /* 0x000000010c0c7824 */ /* 0x000fe400078e0209 */
        /* <DEDUP_REMOVED lines=9> */
[----:B------:R-:W-:-:S05]  /*0a50*/  IMAD.IADD R13, R11, 0x1, R12 ;  /* 0x000000010b0d7824 */ /* 0x000fca00078e020c */
[----:B------:R-:W-:-:S04]  /*0a60*/  IADD3 R9, PT, PT, R13, -0x1, RZ ;  /* 0xffffffff0d097810 */ /* 0x000fc80007ffe0ff */
        /* <DEDUP_REMOVED lines=15> */
[----:B------:R-:W-:Y:S02]  /*0b60*/  VIADD R14, R13, 0x20 ;  /* 0x000000200d0e7836 */ /* 0x000fe40000000000 */
[----:B------:R-:W-:Y:S01]  /*0b70*/  LOP3.LUT R11, R11, 0x800000, RZ, 0xfc, !PT ;  /* 0x008000000b0b7812 */ /* 0x000fe200078efcff */
[----:B------:R-:W-:Y:S01]  /*0b80*/  IMAD.MOV R13, RZ, RZ, -R13 ;  /* 0x000000ffff0d7224 */ /* 0x000fe200078e0a0d */
[----:B------:R-:W-:-:S02]  /*0b90*/  FSETP.NEU.FTZ.AND P0, PT, R9, R12, PT ;  /* 0x0000000c0900720b */ /* 0x000fc40003f1d000 */
[----:B------:R-:W-:Y:S02]  /*0ba0*/  SHF.L.U32 R14, R11, R14, RZ ;  /* 0x0000000e0b0e7219 */ /* 0x000fe400000006ff */
[----:B------:R-:W-:Y:S02]  /*0bb0*/  SEL R12, R13, RZ, P2 ;  /* 0x000000ff0d0c7207 */ /* 0x000fe40001000000 */
[----:B------:R-:W-:Y:S02]  /*0bc0*/  ISETP.NE.AND P1, PT, R14, RZ, P1 ;  /* 0x000000ff0e00720c */ /* 0x000fe40000f25270 */
[----:B------:R-:W-:Y:S02]  /*0bd0*/  SHF.R.U32.HI R12, RZ, R12, R11 ;  /* 0x0000000cff0c7219 */ /* 0x000fe4000001160b */
[----:B------:R-:W-:Y:S02]  /*0be0*/  PLOP3.LUT P0, PT, P0, P1, PT, 0xf8, 0x8f ;  /* 0x00000000008f781c */ /* 0x000fe40000703f70 */
[----:B------:R-:W-:-:S02]  /*0bf0*/  SHF.R.U32.HI R14, RZ, 0x1, R12 ;  /* 0x00000001ff0e7819 */ /* 0x000fc4000001160c */
[----:B------:R-:W-:-:S04]  /*0c00*/  SEL R9, RZ, 0x1, !P0 ;  /* 0x00000001ff097807 */ /* 0x000fc80004000000 */
[----:B------:R-:W-:-:S04]  /*0c10*/  LOP3.LUT R9, R9, 0x1, R14, 0xf8, !PT ;  /* 0x0000000109097812 */ /* 0x000fc800078ef80e */
[----:B------:R-:W-:-:S04]  /*0c20*/  LOP3.LUT R9, R9, R12, RZ, 0xc0, !PT ;  /* 0x0000000c09097212 */ /* 0x000fc800078ec0ff */
[----:B------:R-:W-:-:S04]  /*0c30*/  IADD3 R9, PT, PT, R14, R9, RZ ;  /* 0x000000090e097210 */ /* 0x000fc80007ffe0ff */
[----:B------:R-:W-:Y:S01]  /*0c40*/  LOP3.LUT R2, R9, R2, RZ, 0xfc, !PT ;  /* 0x0000000209027212 */ /* 0x000fe200078efcff */
[----:B------:R-:W-:Y:S06]  /*0c50*/  BRA `(.L_x_37) ;  /* 0x0000000000107947 */ /* 0x000fec0003800000 */
.L_x_36:
[----:B------:R-:W-:-:S04]  /*0c60*/  LOP3.LUT R2, R2, 0x80000000, RZ, 0xc0, !PT ;  /* 0x8000000002027812 */ /* 0x000fc800078ec0ff */
[----:B------:R-:W-:Y:S01]  /*0c70*/  LOP3.LUT R2, R2, 0x7f800000, RZ, 0xfc, !PT ;  /* 0x7f80000002027812 */ /* 0x000fe200078efcff */
[----:B------:R-:W-:Y:S06]  /*0c80*/  BRA `(.L_x_37) ;  /* 0x0000000000047947 */ /* 0x000fec0003800000 */
.L_x_35:
[----:B------:R-:W-:-:S07]  /*0c90*/  IMAD R2, R12, 0x800000, R2 ;  /* 0x008000000c027824 */ /* 0x000fce00078e0202 */
.L_x_37:
[----:B------:R-:W-:Y:S05]  /*0ca0*/  BSYNC.RECONVERGENT B2 ;  /* 0x0000000000027941 */ /* 0x000fea0003800200 */
.L_x_34:
[----:B------:R-:W-:Y:S05]  /*0cb0*/  BRA `(.L_x_38) ;  /* 0x0000000000207947 */ /* 0x000fea0003800000 */
.L_x_33:
[----:B------:R-:W-:-:S04]  /*0cc0*/  LOP3.LUT R2, R13, 0x80000000, R2, 0x48, !PT ;  /* 0x800000000d027812 */ /* 0x000fc800078e4802 */
[----:B------:R-:W-:Y:S01]  /*0cd0*/  LOP3.LUT R2, R2, 0x7f800000, RZ, 0xfc, !PT ;  /* 0x7f80000002027812 */ /* 0x000fe200078efcff */
[----:B------:R-:W-:Y:S06]  /*0ce0*/  BRA `(.L_x_38) ;  /* 0x0000000000147947 */ /* 0x000fec0003800000 */
.L_x_32:
[----:B------:R-:W-:Y:S01]  /*0cf0*/  LOP3.LUT R2, R13, 0x80000000, R2, 0x48, !PT ;  /* 0x800000000d027812 */ /* 0x000fe200078e4802 */
[----:B------:R-:W-:Y:S06]  /*0d00*/  BRA `(.L_x_38) ;  /* 0x00000000000c7947 */ /* 0x000fec0003800000 */
.L_x_31:
[----:B------:R-:W0:Y:S01]  /*0d10*/  MUFU.RSQ R2, -QNAN ;  /* 0xffc0000000027908 */ /* 0x000e220000001400 */
[----:B------:R-:W-:Y:S05]  /*0d20*/  BRA `(.L_x_38) ;  /* 0x0000000000047947 */ /* 0x000fea0003800000 */
.L_x_30:
[----:B------:R-:W-:-:S07]  /*0d30*/  FADD.FTZ R2, R2, R3 ;  /* 0x0000000302027221 */ /* 0x000fce0000010000 */
.L_x_38:
[----:B------:R-:W-:Y:S05]  /*0d40*/  BSYNC.RECONVERGENT B1 ;  /* 0x0000000000017941 */ /* 0x000fea0003800200 */
.L_x_28:
[----:B------:R-:W-:-:S04]  /*0d50*/  HFMA2 R11, -RZ, RZ, 0, 0 ;  /* 0x00000000ff0b7431 */ /* 0x000fc800000001ff */
[----:B0-----:R-:W-:Y:S05]  /*0d60*/  RET.REL.NODEC R10 `(_Z10tickKernelPiS_PfS0_S0_S_) ;  /* 0xfffffff00aa47950 */ /* 0x001fea0003c3ffff */
.L_x_39:
        /* <DEDUP_REMOVED lines=9> */
.L_x_44:


//--------------------- .text._Z9addKernelPiPKiS1_ --------------------------
	.section	.text._Z9addKernelPiPKiS1_,"ax",@progbits
	.align	128
        .global         _Z9addKernelPiPKiS1_
        .type           _Z9addKernelPiPKiS1_,@function
        .size           _Z9addKernelPiPKiS1_,(.L_x_47 - _Z9addKernelPiPKiS1_)
        .other          _Z9addKernelPiPKiS1_,@"STO_CUDA_ENTRY STV_DEFAULT"
_Z9addKernelPiPKiS1_:
.text._Z9addKernelPiPKiS1_:
[----:B------:R-:W-:Y:S01]  /*0000*/  LDC R1, c[0x0][0x37c] ;  /* 0x0000df00ff017b82 */ /* 0x000fe20000000800 */
[----:B------:R-:W0:Y:S07]  /*0010*/  S2R R9, SR_TID.X ;  /* 0x0000000000097919 */ /* 0x000e2e0000002100 */
[----:B------:R-:W0:Y:S01]  /*0020*/  LDC.64 R2, c[0x0][0x388] ;  /* 0x0000e200ff027b82 */ /* 0x000e220000000a00 */
[----:B------:R-:W1:Y:S07]  /*0030*/  LDCU.64 UR4, c[0x0][0x358] ;  /* 0x00006b00ff0477ac */ /* 0x000e6e0008000a00 */
[----:B------:R-:W2:Y:S08]  /*0040*/  LDC.64 R4, c[0x0][0x390] ;  /* 0x0000e400ff047b82 */ /* 0x000eb00000000a00 */
[----:B------:R-:W3:Y:S01]  /*0050*/  LDC.64 R6, c[0x0][0x380] ;  /* 0x0000e000ff067b82 */ /* 0x000ee20000000a00 */
[----:B0-----:R-:W-:-:S04]  /*0060*/  IMAD.WIDE.U32 R2, R9, 0x4, R2 ;  /* 0x0000000409027825 */ /* 0x001fc800078e0002 */
[C---:B--2---:R-:W-:Y:S02]  /*0070*/  IMAD.WIDE.U32 R4, R9.reuse, 0x4, R4 ;  /* 0x0000000409047825 */ /* 0x044fe400078e0004 */
[----:B-1----:R-:W2:Y:S04]  /*0080*/  LDG.E R2, desc[UR4][R2.64] ;  /* 0x0000000402027981 */ /* 0x002ea8000c1e1900 */
[----:B------:R-:W2:Y:S01]  /*0090*/  LDG.E R5, desc[UR4][R4.64] ;  /* 0x0000000404057981 */ /* 0x000ea2000c1e1900 */
[----:B---3--:R-:W-:Y:S01]  /*00a0*/  IMAD.WIDE.U32 R6, R9, 0x4, R6 ;  /* 0x0000000409067825 */ /* 0x008fe200078e0006 */
[----:B--2---:R-:W-:-:S05]  /*00b0*/  IADD3 R9, PT, PT, R2, R5, RZ ;  /* 0x0000000502097210 */ /* 0x004fca0007ffe0ff */
[----:B------:R-:W-:Y:S01]  /*00c0*/  STG.E desc[UR4][R6.64], R9 ;  /* 0x0000000906007986 */ /* 0x000fe2000c101904 */
[----:B------:R-:W-:Y:S05]  /*00d0*/  EXIT ;  /* 0x000000000000794d */ /* 0x000fea0003800000 */
.L_x_40:
        /* <DEDUP_REMOVED lines=10> */
.L_x_47:


//--------------------- .nv.shared.reserved.0     --------------------------
	.section	.nv.shared.reserved.0,"aw",@nobits
	.weak		__nv_reservedSMEM_offset_0_alias
	.size		__nv_reservedSMEM_offset_0_alias, 0, 64
	.other		__nv_reservedSMEM_offset_0_alias,@"STO_CUDA_RESERVED_SHARED STV_DEFAULT"
__nv_reservedSMEM_offset_0_alias:
	.zero		0
	.zero		64


//--------------------- .nv.constant0._Z11tickKernel2PiS_PfS0_S0_S_ --------------------------
	.section	.nv.constant0._Z11tickKernel2PiS_PfS0_S0_S_,"a",@progbits
	.sectionflags	@""
	.align	4
.nv.constant0._Z11tickKernel2PiS_PfS0_S0_S_:
	.zero		944


//--------------------- .nv.constant0._Z10tickKernelPiS_PfS0_S0_S_ --------------------------
	.section	.nv.constant0._Z10tickKernelPiS_PfS0_S0_S_,"a",@progbits
	.sectionflags	@""
	.align	4
.nv.constant0._Z10tickKernelPiS_PfS0_S0_S_:
	.zero		944


//--------------------- .nv.constant0._Z9addKernelPiPKiS1_ --------------------------
	.section	.nv.constant0._Z9addKernelPiPKiS1_,"a",@progbits
	.sectionflags	@""
	.align	4
.nv.constant0._Z9addKernelPiPKiS1_:
	.zero		920


//--------------------- SYMBOLS --------------------------

	.type		.nv.reservedSmem.offset0,@object
	.size		.nv.reservedSmem.offset0,0x4
